//
// Generated by NVIDIA NVVM Compiler
//
// Compiler Build ID: CL-36424714
// Cuda compilation tools, release 13.0, V13.0.88
// Based on NVVM 20.0.0
//

.version 9.0
.target sm_100
.address_size 64

	// .globl	_Z18readColumnStoreRowPfPKfi
.global .align 1 .b8 _ZN34_INTERNAL_921c3fef_4_k_cu_a67af57b4cuda3std3__45__cpo5beginE[1];
.global .align 1 .b8 _ZN34_INTERNAL_921c3fef_4_k_cu_a67af57b4cuda3std3__45__cpo3endE[1];
.global .align 1 .b8 _ZN34_INTERNAL_921c3fef_4_k_cu_a67af57b4cuda3std3__45__cpo6cbeginE[1];
.global .align 1 .b8 _ZN34_INTERNAL_921c3fef_4_k_cu_a67af57b4cuda3std3__45__cpo4cendE[1];
.global .align 1 .b8 _ZN34_INTERNAL_921c3fef_4_k_cu_a67af57b4cuda3std3__45__cpo6rbeginE[1];
.global .align 1 .b8 _ZN34_INTERNAL_921c3fef_4_k_cu_a67af57b4cuda3std3__45__cpo4rendE[1];
.global .align 1 .b8 _ZN34_INTERNAL_921c3fef_4_k_cu_a67af57b4cuda3std3__45__cpo7crbeginE[1];
.global .align 1 .b8 _ZN34_INTERNAL_921c3fef_4_k_cu_a67af57b4cuda3std3__45__cpo5crendE[1];
.global .align 1 .b8 _ZN34_INTERNAL_921c3fef_4_k_cu_a67af57b4cuda3std3__436_GLOBAL__N__921c3fef_4_k_cu_a67af57b6ignoreE[1];
.global .align 1 .b8 _ZN34_INTERNAL_921c3fef_4_k_cu_a67af57b4cuda3std3__419piecewise_constructE[1];
.global .align 1 .b8 _ZN34_INTERNAL_921c3fef_4_k_cu_a67af57b4cuda3std3__48in_placeE[1];
.global .align 1 .b8 _ZN34_INTERNAL_921c3fef_4_k_cu_a67af57b4cuda3std3__420unreachable_sentinelE[1];
.global .align 1 .b8 _ZN34_INTERNAL_921c3fef_4_k_cu_a67af57b4cuda3std3__47nulloptE[1];
.global .align 1 .b8 _ZN34_INTERNAL_921c3fef_4_k_cu_a67af57b4cuda3std3__48unexpectE[1];
.global .align 1 .b8 _ZN34_INTERNAL_921c3fef_4_k_cu_a67af57b4cuda3std6ranges3__45__cpo4swapE[1];
.global .align 1 .b8 _ZN34_INTERNAL_921c3fef_4_k_cu_a67af57b4cuda3std6ranges3__45__cpo9iter_moveE[1];
.global .align 1 .b8 _ZN34_INTERNAL_921c3fef_4_k_cu_a67af57b4cuda3std6ranges3__45__cpo5beginE[1];
.global .align 1 .b8 _ZN34_INTERNAL_921c3fef_4_k_cu_a67af57b4cuda3std6ranges3__45__cpo3endE[1];
.global .align 1 .b8 _ZN34_INTERNAL_921c3fef_4_k_cu_a67af57b4cuda3std6ranges3__45__cpo6cbeginE[1];
.global .align 1 .b8 _ZN34_INTERNAL_921c3fef_4_k_cu_a67af57b4cuda3std6ranges3__45__cpo4cendE[1];
.global .align 1 .b8 _ZN34_INTERNAL_921c3fef_4_k_cu_a67af57b4cuda3std6ranges3__45__cpo7advanceE[1];
.global .align 1 .b8 _ZN34_INTERNAL_921c3fef_4_k_cu_a67af57b4cuda3std6ranges3__45__cpo9iter_swapE[1];
.global .align 1 .b8 _ZN34_INTERNAL_921c3fef_4_k_cu_a67af57b4cuda3std6ranges3__45__cpo4nextE[1];
.global .align 1 .b8 _ZN34_INTERNAL_921c3fef_4_k_cu_a67af57b4cuda3std6ranges3__45__cpo4prevE[1];
.global .align 1 .b8 _ZN34_INTERNAL_921c3fef_4_k_cu_a67af57b4cuda3std6ranges3__45__cpo4dataE[1];
.global .align 1 .b8 _ZN34_INTERNAL_921c3fef_4_k_cu_a67af57b4cuda3std6ranges3__45__cpo5cdataE[1];
.global .align 1 .b8 _ZN34_INTERNAL_921c3fef_4_k_cu_a67af57b4cuda3std6ranges3__45__cpo4sizeE[1];
.global .align 1 .b8 _ZN34_INTERNAL_921c3fef_4_k_cu_a67af57b4cuda3std6ranges3__45__cpo5ssizeE[1];
.global .align 1 .b8 _ZN34_INTERNAL_921c3fef_4_k_cu_a67af57b4cuda3std6ranges3__45__cpo8distanceE[1];
.global .align 1 .b8 _ZN34_INTERNAL_921c3fef_4_k_cu_a67af57b6thrust24THRUST_300001_SM_1000_NS8cuda_cub3parE[1];
.global .align 1 .b8 _ZN34_INTERNAL_921c3fef_4_k_cu_a67af57b6thrust24THRUST_300001_SM_1000_NS8cuda_cub10par_nosyncE[1];
.global .align 1 .b8 _ZN34_INTERNAL_921c3fef_4_k_cu_a67af57b6thrust24THRUST_300001_SM_1000_NS6system6detail10sequential3seqE[1];
.global .align 1 .b8 _ZN34_INTERNAL_921c3fef_4_k_cu_a67af57b6thrust24THRUST_300001_SM_1000_NS12placeholders2_1E[1];
.global .align 1 .b8 _ZN34_INTERNAL_921c3fef_4_k_cu_a67af57b6thrust24THRUST_300001_SM_1000_NS12placeholders2_2E[1];
.global .align 1 .b8 _ZN34_INTERNAL_921c3fef_4_k_cu_a67af57b6thrust24THRUST_300001_SM_1000_NS12placeholders2_3E[1];
.global .align 1 .b8 _ZN34_INTERNAL_921c3fef_4_k_cu_a67af57b6thrust24THRUST_300001_SM_1000_NS12placeholders2_4E[1];
.global .align 1 .b8 _ZN34_INTERNAL_921c3fef_4_k_cu_a67af57b6thrust24THRUST_300001_SM_1000_NS12placeholders2_5E[1];
.global .align 1 .b8 _ZN34_INTERNAL_921c3fef_4_k_cu_a67af57b6thrust24THRUST_300001_SM_1000_NS12placeholders2_6E[1];
.global .align 1 .b8 _ZN34_INTERNAL_921c3fef_4_k_cu_a67af57b6thrust24THRUST_300001_SM_1000_NS12placeholders2_7E[1];
.global .align 1 .b8 _ZN34_INTERNAL_921c3fef_4_k_cu_a67af57b6thrust24THRUST_300001_SM_1000_NS12placeholders2_8E[1];
.global .align 1 .b8 _ZN34_INTERNAL_921c3fef_4_k_cu_a67af57b6thrust24THRUST_300001_SM_1000_NS12placeholders2_9E[1];
.global .align 1 .b8 _ZN34_INTERNAL_921c3fef_4_k_cu_a67af57b6thrust24THRUST_300001_SM_1000_NS12placeholders3_10E[1];
.global .align 1 .b8 _ZN34_INTERNAL_921c3fef_4_k_cu_a67af57b6thrust24THRUST_300001_SM_1000_NS3seqE[1];

.visible .entry _Z18readColumnStoreRowPfPKfi(
	.param .u64 .ptr .align 1 _Z18readColumnStoreRowPfPKfi_param_0,
	.param .u64 .ptr .align 1 _Z18readColumnStoreRowPfPKfi_param_1,
	.param .u32 _Z18readColumnStoreRowPfPKfi_param_2
)
{
	.reg .pred 	%p<2>;
	.reg .b32 	%r<15>;
	.reg .b32 	%f<2>;
	.reg .b64 	%rd<9>;

	ld.param.u64 	%rd1, [_Z18readColumnStoreRowPfPKfi_param_0];
	ld.param.u64 	%rd2, [_Z18readColumnStoreRowPfPKfi_param_1];
	ld.param.u32 	%r4, [_Z18readColumnStoreRowPfPKfi_param_2];
	mov.u32 	%r5, %ctaid.x;
	mov.u32 	%r6, %ntid.x;
	mov.u32 	%r7, %tid.x;
	mad.lo.s32 	%r1, %r5, %r6, %r7;
	mov.u32 	%r8, %ctaid.y;
	mov.u32 	%r9, %ntid.y;
	mov.u32 	%r10, %tid.y;
	mad.lo.s32 	%r11, %r8, %r9, %r10;
	max.s32 	%r12, %r1, %r11;
	setp.ge.s32 	%p1, %r12, %r4;
	@%p1 bra 	$L__BB0_2;
	cvta.to.global.u64 	%rd3, %rd2;
	cvta.to.global.u64 	%rd4, %rd1;
	mad.lo.s32 	%r13, %r4, %r1, %r11;
	mul.wide.s32 	%rd5, %r13, 4;
	add.s64 	%rd6, %rd3, %rd5;
	ld.global.nc.f32 	%f1, [%rd6];
	mad.lo.s32 	%r14, %r4, %r11, %r1;
	mul.wide.s32 	%rd7, %r14, 4;
	add.s64 	%rd8, %rd4, %rd7;
	st.global.f32 	[%rd8], %f1;
$L__BB0_2:
	ret;

}
	// .globl	_Z18readRowStoreColumnPfPKfi
.visible .entry _Z18readRowStoreColumnPfPKfi(
	.param .u64 .ptr .align 1 _Z18readRowStoreColumnPfPKfi_param_0,
	.param .u64 .ptr .align 1 _Z18readRowStoreColumnPfPKfi_param_1,
	.param .u32 _Z18readRowStoreColumnPfPKfi_param_2
)
{
	.reg .pred 	%p<2>;
	.reg .b32 	%r<15>;
	.reg .b32 	%f<2>;
	.reg .b64 	%rd<9>;

	ld.param.u64 	%rd1, [_Z18readRowStoreColumnPfPKfi_param_0];
	ld.param.u64 	%rd2, [_Z18readRowStoreColumnPfPKfi_param_1];
	ld.param.u32 	%r4, [_Z18readRowStoreColumnPfPKfi_param_2];
	mov.u32 	%r5, %ctaid.x;
	mov.u32 	%r6, %ntid.x;
	mov.u32 	%r7, %tid.x;
	mad.lo.s32 	%r1, %r5, %r6, %r7;
	mov.u32 	%r8, %ctaid.y;
	mov.u32 	%r9, %ntid.y;
	mov.u32 	%r10, %tid.y;
	mad.lo.s32 	%r11, %r8, %r9, %r10;
	max.s32 	%r12, %r1, %r11;
	setp.ge.s32 	%p1, %r12, %r4;
	@%p1 bra 	$L__BB1_2;
	cvta.to.global.u64 	%rd3, %rd2;
	cvta.to.global.u64 	%rd4, %rd1;
	mad.lo.s32 	%r13, %r4, %r11, %r1;
	mul.wide.s32 	%rd5, %r13, 4;
	add.s64 	%rd6, %rd3, %rd5;
	ld.global.nc.f32 	%f1, [%rd6];
	mad.lo.s32 	%r14, %r4, %r1, %r11;
	mul.wide.s32 	%rd7, %r14, 4;
	add.s64 	%rd8, %rd4, %rd7;
	st.global.f32 	[%rd8], %f1;
$L__BB1_2:
	ret;

}
	// .globl	_Z6warmupPfPKfi
.visible .entry _Z6warmupPfPKfi(
	.param .u64 .ptr .align 1 _Z6warmupPfPKfi_param_0,
	.param .u64 .ptr .align 1 _Z6warmupPfPKfi_param_1,
	.param .u32 _Z6warmupPfPKfi_param_2
)
{
	.reg .pred 	%p<2>;
	.reg .b32 	%r<14>;
	.reg .b32 	%f<2>;
	.reg .b64 	%rd<8>;

	ld.param.u64 	%rd1, [_Z6warmupPfPKfi_param_0];
	ld.param.u64 	%rd2, [_Z6warmupPfPKfi_param_1];
	ld.param.u32 	%r4, [_Z6warmupPfPKfi_param_2];
	mov.u32 	%r5, %ctaid.x;
	mov.u32 	%r6, %ntid.x;
	mov.u32 	%r7, %tid.x;
	mad.lo.s32 	%r1, %r5, %r6, %r7;
	mov.u32 	%r8, %ctaid.y;
	mov.u32 	%r9, %ntid.y;
	mov.u32 	%r10, %tid.y;
	mad.lo.s32 	%r11, %r8, %r9, %r10;
	max.s32 	%r12, %r1, %r11;
	setp.ge.s32 	%p1, %r12, %r4;
	@%p1 bra 	$L__BB2_2;
	cvta.to.global.u64 	%rd3, %rd2;
	cvta.to.global.u64 	%rd4, %rd1;
	mad.lo.s32 	%r13, %r4, %r11, %r1;
	mul.wide.s32 	%rd5, %r13, 4;
	add.s64 	%rd6, %rd3, %rd5;
	ld.global.nc.f32 	%f1, [%rd6];
	add.s64 	%rd7, %rd4, %rd5;
	st.global.f32 	[%rd7], %f1;
$L__BB2_2:
	ret;

}
	// .globl	_ZN3cub18CUB_300001_SM_10006detail11EmptyKernelIvEEvv
.visible .entry _ZN3cub18CUB_300001_SM_10006detail11EmptyKernelIvEEvv()
{


	ret;

}
	// .globl	_ZN3cub18CUB_300001_SM_10006detail8for_each13static_kernelINS2_12policy_hub_t12policy_500_tEmN6thrust24THRUST_300001_SM_1000_NS8cuda_cub20__uninitialized_fill7functorINS7_10device_ptrIfEEfEEEEvT0_T1_
.visible .entry _ZN3cub18CUB_300001_SM_10006detail8for_each13static_kernelINS2_12policy_hub_t12policy_500_tEmN6thrust24THRUST_300001_SM_1000_NS8cuda_cub20__uninitialized_fill7functorINS7_10device_ptrIfEEfEEEEvT0_T1_(
	.param .u64 _ZN3cub18CUB_300001_SM_10006detail8for_each13static_kernelINS2_12policy_hub_t12policy_500_tEmN6thrust24THRUST_300001_SM_1000_NS8cuda_cub20__uninitialized_fill7functorINS7_10device_ptrIfEEfEEEEvT0_T1__param_0,
	.param .align 8 .b8 _ZN3cub18CUB_300001_SM_10006detail8for_each13static_kernelINS2_12policy_hub_t12policy_500_tEmN6thrust24THRUST_300001_SM_1000_NS8cuda_cub20__uninitialized_fill7functorINS7_10device_ptrIfEEfEEEEvT0_T1__param_1[16]
)
.maxntid 256
{
	.reg .pred 	%p<4>;
	.reg .b16 	%rs<5>;
	.reg .b32 	%r<10>;
	.reg .b32 	%f<3>;
	.reg .b64 	%rd<16>;

	ld.param.f32 	%f2, [_ZN3cub18CUB_300001_SM_10006detail8for_each13static_kernelINS2_12policy_hub_t12policy_500_tEmN6thrust24THRUST_300001_SM_1000_NS8cuda_cub20__uninitialized_fill7functorINS7_10device_ptrIfEEfEEEEvT0_T1__param_1+8];
	ld.param.u64 	%rd4, [_ZN3cub18CUB_300001_SM_10006detail8for_each13static_kernelINS2_12policy_hub_t12policy_500_tEmN6thrust24THRUST_300001_SM_1000_NS8cuda_cub20__uninitialized_fill7functorINS7_10device_ptrIfEEfEEEEvT0_T1__param_1];
	ld.param.u64 	%rd5, [_ZN3cub18CUB_300001_SM_10006detail8for_each13static_kernelINS2_12policy_hub_t12policy_500_tEmN6thrust24THRUST_300001_SM_1000_NS8cuda_cub20__uninitialized_fill7functorINS7_10device_ptrIfEEfEEEEvT0_T1__param_0];
	mov.u32 	%r7, %ctaid.x;
	mul.wide.u32 	%rd1, %r7, 512;
	sub.s64 	%rd2, %rd5, %rd1;
	setp.lt.u64 	%p1, %rd2, 512;
	@%p1 bra 	$L__BB4_2;
	mov.u32 	%r9, %tid.x;
	cvta.to.global.u64 	%rd11, %rd4;
	cvt.u64.u32 	%rd12, %r9;
	add.s64 	%rd13, %rd1, %rd12;
	shl.b64 	%rd14, %rd13, 2;
	add.s64 	%rd15, %rd11, %rd14;
	st.global.f32 	[%rd15], %f2;
	st.global.f32 	[%rd15+1024], %f2;
	bra.uni 	$L__BB4_6;
$L__BB4_2:
	cvta.to.global.u64 	%rd6, %rd4;
	mov.u32 	%r1, %tid.x;
	cvt.u64.u32 	%rd7, %r1;
	setp.le.u64 	%p2, %rd2, %rd7;
	add.s64 	%rd8, %rd1, %rd7;
	shl.b64 	%rd9, %rd8, 2;
	add.s64 	%rd3, %rd6, %rd9;
	@%p2 bra 	$L__BB4_4;
	st.global.f32 	[%rd3], %f2;
$L__BB4_4:
	add.s32 	%r8, %r1, 256;
	cvt.u64.u32 	%rd10, %r8;
	setp.le.u64 	%p3, %rd2, %rd10;
	@%p3 bra 	$L__BB4_6;
	st.global.f32 	[%rd3+1024], %f2;
$L__BB4_6:
	ret;

}


// ===== COMPILED SASS (sm_100) =====

	.target	sm_100

	.elftype	@"ET_EXEC"


//--------------------- .note.nv.tkinfo           --------------------------
	.section	.note.nv.tkinfo,"",@"SHT_NOTE"
	.sectionflags	@"SHF_NOTE_NV_TKINFO"
	.tkinfo
        /*0018*/ 	.word	0x00000002
        /*0030*/ 	.string	""
        /*0030*/ 	.string	"ptxas"
        /*0030*/ 	.string	"Cuda compilation tools, release 13.0, V13.0.88"
        /*0030*/ 	.string	"Build cuda_13.0.r13.0/compiler.36424714_0"
        /*0030*/ 	.string	"-arch sm_100 -m 64 "



//--------------------- .note.nv.cuinfo           --------------------------
	.section	.note.nv.cuinfo,"",@"SHT_NOTE"
	.sectionflags	@"SHF_NOTE_NV_CUINFO"
        /*0018*/ 	.short	0x0002
        /*001a*/ 	.short	0x0064
        /*001c*/ 	.short	0x0082
	.zero		2


//--------------------- .nv.info                  --------------------------
	.section	.nv.info,"",@"SHT_CUDA_INFO"
	.align	4


	//----- nvinfo : EIATTR_REGCOUNT
	.align		4
        /*0000*/ 	.byte	0x04, 0x2f
        /*0002*/ 	.short	(.L_44 - .L_43)
	.align		4
.L_43:
        /*0004*/ 	.word	index@(_Z18readColumnStoreRowPfPKfi)
        /*0008*/ 	.word	0x0000000a


	//----- nvinfo : EIATTR_FRAME_SIZE
	.align		4
.L_44:
        /*000c*/ 	.byte	0x04, 0x11
        /*000e*/ 	.short	(.L_46 - .L_45)
	.align		4
.L_45:
        /*0010*/ 	.word	index@(_Z18readColumnStoreRowPfPKfi)
        /*0014*/ 	.word	0x00000000


	//----- nvinfo : EIATTR_REGCOUNT
	.align		4
.L_46:
        /*0018*/ 	.byte	0x04, 0x2f
        /*001a*/ 	.short	(.L_48 - .L_47)
	.align		4
.L_47:
        /*001c*/ 	.word	index@(_Z18readRowStoreColumnPfPKfi)
        /*0020*/ 	.word	0x0000000a


	//----- nvinfo : EIATTR_FRAME_SIZE
	.align		4
.L_48:
        /*0024*/ 	.byte	0x04, 0x11
        /*0026*/ 	.short	(.L_50 - .L_49)
	.align		4
.L_49:
        /*0028*/ 	.word	index@(_Z18readRowStoreColumnPfPKfi)
        /*002c*/ 	.word	0x00000000


	//----- nvinfo : EIATTR_REGCOUNT
	.align		4
.L_50:
        /*0030*/ 	.byte	0x04, 0x2f
        /*0032*/ 	.short	(.L_52 - .L_51)
	.align		4
.L_51:
        /*0034*/ 	.word	index@(_Z6warmupPfPKfi)
        /*0038*/ 	.word	0x0000000a


	//----- nvinfo : EIATTR_FRAME_SIZE
	.align		4
.L_52:
        /*003c*/ 	.byte	0x04, 0x11
        /*003e*/ 	.short	(.L_54 - .L_53)
	.align		4
.L_53:
        /*0040*/ 	.word	index@(_Z6warmupPfPKfi)
        /*0044*/ 	.word	0x00000000


	//----- nvinfo : EIATTR_REGCOUNT
	.align		4
.L_54:
        /*0048*/ 	.byte	0x04, 0x2f
        /*004a*/ 	.short	(.L_56 - .L_55)
	.align		4
.L_55:
        /*004c*/ 	.word	index@(_ZN3cub18CUB_300001_SM_10006detail11EmptyKernelIvEEvv)
        /*0050*/ 	.word	0x00000004


	//----- nvinfo : EIATTR_FRAME_SIZE
	.align		4
.L_56:
        /*0054*/ 	.byte	0x04, 0x11
        /*0056*/ 	.short	(.L_58 - .L_57)
	.align		4
.L_57:
        /*0058*/ 	.word	index@(_ZN3cub18CUB_300001_SM_10006detail11EmptyKernelIvEEvv)
        /*005c*/ 	.word	0x00000000


	//----- nvinfo : EIATTR_REGCOUNT
	.align		4
.L_58:
        /*0060*/ 	.byte	0x04, 0x2f
        /*0062*/ 	.short	(.L_60 - .L_59)
	.align		4
.L_59:
        /*0064*/ 	.word	index@(_ZN3cub18CUB_300001_SM_10006detail8for_each13static_kernelINS2_12policy_hub_t12policy_500_tEmN6thrust24THRUST_300001_SM_1000_NS8cuda_cub20__uninitialized_fill7functorINS7_10device_ptrIfEEfEEEEvT0_T1_)
        /*0068*/ 	.word	0x00000008


	//----- nvinfo : EIATTR_FRAME_SIZE
	.align		4
.L_60:
        /*006c*/ 	.byte	0x04, 0x11
        /*006e*/ 	.short	(.L_62 - .L_61)
	.align		4
.L_61:
        /*0070*/ 	.word	index@(_ZN3cub18CUB_300001_SM_10006detail8for_each13static_kernelINS2_12policy_hub_t12policy_500_tEmN6thrust24THRUST_300001_SM_1000_NS8cuda_cub20__uninitialized_fill7functorINS7_10device_ptrIfEEfEEEEvT0_T1_)
        /*0074*/ 	.word	0x00000000


	//----- nvinfo : EIATTR_MIN_STACK_SIZE
	.align		4
.L_62:
        /*0078*/ 	.byte	0x04, 0x12
        /*007a*/ 	.short	(.L_64 - .L_63)
	.align		4
.L_63:
        /*007c*/ 	.word	index@(_ZN3cub18CUB_300001_SM_10006detail8for_each13static_kernelINS2_12policy_hub_t12policy_500_tEmN6thrust24THRUST_300001_SM_1000_NS8cuda_cub20__uninitialized_fill7functorINS7_10device_ptrIfEEfEEEEvT0_T1_)
        /*0080*/ 	.word	0x00000000


	//----- nvinfo : EIATTR_MIN_STACK_SIZE
	.align		4
.L_64:
        /*0084*/ 	.byte	0x04, 0x12
        /*0086*/ 	.short	(.L_66 - .L_65)
	.align		4
.L_65:
        /*0088*/ 	.word	index@(_ZN3cub18CUB_300001_SM_10006detail11EmptyKernelIvEEvv)
        /*008c*/ 	.word	0x00000000


	//----- nvinfo : EIATTR_MIN_STACK_SIZE
	.align		4
.L_66:
        /*0090*/ 	.byte	0x04, 0x12
        /*0092*/ 	.short	(.L_68 - .L_67)
	.align		4
.L_67:
        /*0094*/ 	.word	index@(_Z6warmupPfPKfi)
        /*0098*/ 	.word	0x00000000


	//----- nvinfo : EIATTR_MIN_STACK_SIZE
	.align		4
.L_68:
        /*009c*/ 	.byte	0x04, 0x12
        /*009e*/ 	.short	(.L_70 - .L_69)
	.align		4
.L_69:
        /*00a0*/ 	.word	index@(_Z18readRowStoreColumnPfPKfi)
        /*00a4*/ 	.word	0x00000000


	//----- nvinfo : EIATTR_MIN_STACK_SIZE
	.align		4
.L_70:
        /*00a8*/ 	.byte	0x04, 0x12
        /*00aa*/ 	.short	(.L_72 - .L_71)
	.align		4
.L_71:
        /*00ac*/ 	.word	index@(_Z18readColumnStoreRowPfPKfi)
        /*00b0*/ 	.word	0x00000000
.L_72:


//--------------------- .nv.compat                --------------------------
	.section	.nv.compat,"",@"SHT_CUDA_COMPAT_INFO"
	.align	4
        /*0000*/ 	.byte	0x02, 0x09, 0x00, 0x00, 0x02, 0x02, 0x01, 0x00, 0x02, 0x05, 0x05, 0x00, 0x03, 0x07, 0x01, 0x01
        /*0010*/ 	.byte	0x02, 0x03, 0x00, 0x00, 0x02, 0x06, 0x01, 0x00, 0x04, 0x0b, 0x08, 0x00, 0x09, 0x00, 0x00, 0x00
        /*0020*/ 	.byte	0x00, 0x00, 0x00, 0x00


//--------------------- .nv.info._ZN3cub18CUB_300001_SM_10006detail8for_each13static_kernelINS2_12policy_hub_t12policy_500_tEmN6thrust24THRUST_300001_SM_1000_NS8cuda_cub20__uninitialized_fill7functorINS7_10device_ptrIfEEfEEEEvT0_T1_ --------------------------
	.section	.nv.info._ZN3cub18CUB_300001_SM_10006detail8for_each13static_kernelINS2_12policy_hub_t12policy_500_tEmN6thrust24THRUST_300001_SM_1000_NS8cuda_cub20__uninitialized_fill7functorINS7_10device_ptrIfEEfEEEEvT0_T1_,"",@"SHT_CUDA_INFO"
	.sectionflags	@""
	.align	4


	//----- nvinfo : EIATTR_CUDA_API_VERSION
	.align		4
        /*0000*/ 	.byte	0x04, 0x37
        /*0002*/ 	.short	(.L_74 - .L_73)
.L_73:
        /*0004*/ 	.word	0x00000082


	//----- nvinfo : EIATTR_KPARAM_INFO
	.align		4
.L_74:
        /*0008*/ 	.byte	0x04, 0x17
        /*000a*/ 	.short	(.L_76 - .L_75)
.L_75:
        /*000c*/ 	.word	0x00000000
        /*0010*/ 	.short	0x0001
        /*0012*/ 	.short	0x0008
        /*0014*/ 	.byte	0x00, 0xf0, 0x41, 0x00


	//----- nvinfo : EIATTR_KPARAM_INFO
	.align		4
.L_76:
        /*0018*/ 	.byte	0x04, 0x17
        /*001a*/ 	.short	(.L_78 - .L_77)
.L_77:
        /*001c*/ 	.word	0x00000000
        /*0020*/ 	.short	0x0000
        /*0022*/ 	.short	0x0000
        /*0024*/ 	.byte	0x00, 0xf0, 0x21, 0x00


	//----- nvinfo : EIATTR_SPARSE_MMA_MASK
	.align		4
.L_78:
        /*0028*/ 	.byte	0x03, 0x50
        /*002a*/ 	.short	0x0000


	//----- nvinfo : EIATTR_MAXREG_COUNT
	.align		4
        /*002c*/ 	.byte	0x03, 0x1b
        /*002e*/ 	.short	0x00ff


	//----- nvinfo : EIATTR_MERCURY_ISA_VERSION
	.align		4
        /*0030*/ 	.byte	0x03, 0x5f
        /*0032*/ 	.short	0x0101


	//----- nvinfo : EIATTR_VRC_CTA_INIT_COUNT
	.align		4
        /*0034*/ 	.byte	0x02, 0x4a
	.zero		1
	.zero		1


	//----- nvinfo : EIATTR_EXIT_INSTR_OFFSETS
	.align		4
        /*0038*/ 	.byte	0x04, 0x1c
        /*003a*/ 	.short	(.L_80 - .L_79)


	//   ....[0]....
.L_79:
        /*003c*/ 	.word	0x00000130


	//   ....[1]....
        /*0040*/ 	.word	0x00000230


	//   ....[2]....
        /*0044*/ 	.word	0x00000260


	//----- nvinfo : EIATTR_MAX_THREADS
	.align		4
.L_80:
        /*0048*/ 	.byte	0x04, 0x05
        /*004a*/ 	.short	(.L_82 - .L_81)
.L_81:
        /*004c*/ 	.word	0x00000100
        /*0050*/ 	.word	0x00000001
        /*0054*/ 	.word	0x00000001


	//----- nvinfo : EIATTR_CBANK_PARAM_SIZE
	.align		4
.L_82:
        /*0058*/ 	.byte	0x03, 0x19
        /*005a*/ 	.short	0x0018


	//----- nvinfo : EIATTR_PARAM_CBANK
	.align		4
        /*005c*/ 	.byte	0x04, 0x0a
        /*005e*/ 	.short	(.L_84 - .L_83)
	.align		4
.L_83:
        /*0060*/ 	.word	index@(.nv.constant0._ZN3cub18CUB_300001_SM_10006detail8for_each13static_kernelINS2_12policy_hub_t12policy_500_tEmN6thrust24THRUST_300001_SM_1000_NS8cuda_cub20__uninitialized_fill7functorINS7_10device_ptrIfEEfEEEEvT0_T1_)
        /*0064*/ 	.short	0x0380
        /*0066*/ 	.short	0x0018


	//----- nvinfo : EIATTR_SW_WAR
	.align		4
.L_84:
        /*0068*/ 	.byte	0x04, 0x36
        /*006a*/ 	.short	(.L_86 - .L_85)
.L_85:
        /*006c*/ 	.word	0x00000008
.L_86:


//--------------------- .nv.info._ZN3cub18CUB_300001_SM_10006detail11EmptyKernelIvEEvv --------------------------
	.section	.nv.info._ZN3cub18CUB_300001_SM_10006detail11EmptyKernelIvEEvv,"",@"SHT_CUDA_INFO"
	.sectionflags	@""
	.align	4


	//----- nvinfo : EIATTR_CUDA_API_VERSION
	.align		4
        /*0000*/ 	.byte	0x04, 0x37
        /*0002*/ 	.short	(.L_88 - .L_87)
.L_87:
        /*0004*/ 	.word	0x00000082


	//----- nvinfo : EIATTR_SPARSE_MMA_MASK
	.align		4
.L_88:
        /*0008*/ 	.byte	0x03, 0x50
        /*000a*/ 	.short	0x0000


	//----- nvinfo : EIATTR_MAXREG_COUNT
	.align		4
        /*000c*/ 	.byte	0x03, 0x1b
        /*000e*/ 	.short	0x00ff


	//----- nvinfo : EIATTR_MERCURY_ISA_VERSION
	.align		4
        /*0010*/ 	.byte	0x03, 0x5f
        /*0012*/ 	.short	0x0101


	//----- nvinfo : EIATTR_VRC_CTA_INIT_COUNT
	.align		4
        /*0014*/ 	.byte	0x02, 0x4a
	.zero		1
	.zero		1


	//----- nvinfo : EIATTR_EXIT_INSTR_OFFSETS
	.align		4
        /*0018*/ 	.byte	0x04, 0x1c
        /*001a*/ 	.short	(.L_90 - .L_89)


	//   ....[0]....
.L_89:
        /*001c*/ 	.word	0x00000010


	//----- nvinfo : EIATTR_SW_WAR
	.align		4
.L_90:
        /*0020*/ 	.byte	0x04, 0x36
        /*0022*/ 	.short	(.L_92 - .L_91)
.L_91:
        /*0024*/ 	.word	0x00000008
.L_92:


//--------------------- .nv.info._Z6warmupPfPKfi  --------------------------
	.section	.nv.info._Z6warmupPfPKfi,"",@"SHT_CUDA_INFO"
	.sectionflags	@""
	.align	4


	//----- nvinfo : EIATTR_CUDA_API_VERSION
	.align		4
        /*0000*/ 	.byte	0x04, 0x37
        /*0002*/ 	.short	(.L_94 - .L_93)
.L_93:
        /*0004*/ 	.word	0x00000082


	//----- nvinfo : EIATTR_KPARAM_INFO
	.align		4
.L_94:
        /*0008*/ 	.byte	0x04, 0x17
        /*000a*/ 	.short	(.L_96 - .L_95)
.L_95:
        /*000c*/ 	.word	0x00000000
        /*0010*/ 	.short	0x0002
        /*0012*/ 	.short	0x0010
        /*0014*/ 	.byte	0x00, 0xf0, 0x11, 0x00


	//----- nvinfo : EIATTR_KPARAM_INFO
	.align		4
.L_96:
        /*0018*/ 	.byte	0x04, 0x17
        /*001a*/ 	.short	(.L_98 - .L_97)
.L_97:
        /*001c*/ 	.word	0x00000000
        /*0020*/ 	.short	0x0001
        /*0022*/ 	.short	0x0008
        /*0024*/ 	.byte	0x00, 0xf5, 0x21, 0x00


	//----- nvinfo : EIATTR_KPARAM_INFO
	.align		4
.L_98:
        /*0028*/ 	.byte	0x04, 0x17
        /*002a*/ 	.short	(.L_100 - .L_99)
.L_99:
        /*002c*/ 	.word	0x00000000
        /*0030*/ 	.short	0x0000
        /*0032*/ 	.short	0x0000
        /*0034*/ 	.byte	0x00, 0xf5, 0x21, 0x00


	//----- nvinfo : EIATTR_SPARSE_MMA_MASK
	.align		4
.L_100:
        /*0038*/ 	.byte	0x03, 0x50
        /*003a*/ 	.short	0x0000


	//----- nvinfo : EIATTR_MAXREG_COUNT
	.align		4
        /*003c*/ 	.byte	0x03, 0x1b
        /*003e*/ 	.short	0x00ff


	//----- nvinfo : EIATTR_MERCURY_ISA_VERSION
	.align		4
        /*0040*/ 	.byte	0x03, 0x5f
        /*0042*/ 	.short	0x0101


	//----- nvinfo : EIATTR_VRC_CTA_INIT_COUNT
	.align		4
        /*0044*/ 	.byte	0x02, 0x4a
	.zero		1
	.zero		1


	//----- nvinfo : EIATTR_EXIT_INSTR_OFFSETS
	.align		4
        /*0048*/ 	.byte	0x04, 0x1c
        /*004a*/ 	.short	(.L_102 - .L_101)


	//   ....[0]....
.L_101:
        /*004c*/ 	.word	0x000000c0


	//   ....[1]....
        /*0050*/ 	.word	0x00000150


	//----- nvinfo : EIATTR_CBANK_PARAM_SIZE
	.align		4
.L_102:
        /*0054*/ 	.byte	0x03, 0x19
        /*0056*/ 	.short	0x0014


	//----- nvinfo : EIATTR_PARAM_CBANK
	.align		4
        /*0058*/ 	.byte	0x04, 0x0a
        /*005a*/ 	.short	(.L_104 - .L_103)
	.align		4
.L_103:
        /*005c*/ 	.word	index@(.nv.constant0._Z6warmupPfPKfi)
        /*0060*/ 	.short	0x0380
        /*0062*/ 	.short	0x0014


	//----- nvinfo : EIATTR_SW_WAR
	.align		4
.L_104:
        /*0064*/ 	.byte	0x04, 0x36
        /*0066*/ 	.short	(.L_106 - .L_105)
.L_105:
        /*0068*/ 	.word	0x00000008
.L_106:


//--------------------- .nv.info._Z18readRowStoreColumnPfPKfi --------------------------
	.section	.nv.info._Z18readRowStoreColumnPfPKfi,"",@"SHT_CUDA_INFO"
	.sectionflags	@""
	.align	4


	//----- nvinfo : EIATTR_CUDA_API_VERSION
	.align		4
        /*0000*/ 	.byte	0x04, 0x37
        /*0002*/ 	.short	(.L_108 - .L_107)
.L_107:
        /*0004*/ 	.word	0x00000082


	//----- nvinfo : EIATTR_KPARAM_INFO
	.align		4
.L_108:
        /*0008*/ 	.byte	0x04, 0x17
        /*000a*/ 	.short	(.L_110 - .L_109)
.L_109:
        /*000c*/ 	.word	0x00000000
        /*0010*/ 	.short	0x0002
        /*0012*/ 	.short	0x0010
        /*0014*/ 	.byte	0x00, 0xf0, 0x11, 0x00


	//----- nvinfo : EIATTR_KPARAM_INFO
	.align		4
.L_110:
        /*0018*/ 	.byte	0x04, 0x17
        /*001a*/ 	.short	(.L_112 - .L_111)
.L_111:
        /*001c*/ 	.word	0x00000000
        /*0020*/ 	.short	0x0001
        /*0022*/ 	.short	0x0008
        /*0024*/ 	.byte	0x00, 0xf5, 0x21, 0x00


	//----- nvinfo : EIATTR_KPARAM_INFO
	.align		4
.L_112:
        /*0028*/ 	.byte	0x04, 0x17
        /*002a*/ 	.short	(.L_114 - .L_113)
.L_113:
        /*002c*/ 	.word	0x00000000
        /*0030*/ 	.short	0x0000
        /*0032*/ 	.short	0x0000
        /*0034*/ 	.byte	0x00, 0xf5, 0x21, 0x00


	//----- nvinfo : EIATTR_SPARSE_MMA_MASK
	.align		4
.L_114:
        /*0038*/ 	.byte	0x03, 0x50
        /*003a*/ 	.short	0x0000


	//----- nvinfo : EIATTR_MAXREG_COUNT
	.align		4
        /*003c*/ 	.byte	0x03, 0x1b
        /*003e*/ 	.short	0x00ff


	//----- nvinfo : EIATTR_MERCURY_ISA_VERSION
	.align		4
        /*0040*/ 	.byte	0x03, 0x5f
        /*0042*/ 	.short	0x0101


	//----- nvinfo : EIATTR_VRC_CTA_INIT_COUNT
	.align		4
        /*0044*/ 	.byte	0x02, 0x4a
	.zero		1
	.zero		1


	//----- nvinfo : EIATTR_EXIT_INSTR_OFFSETS
	.align		4
        /*0048*/ 	.byte	0x04, 0x1c
        /*004a*/ 	.short	(.L_116 - .L_115)


	//   ....[0]....
.L_115:
        /*004c*/ 	.word	0x000000c0


	//   ....[1]....
        /*0050*/ 	.word	0x00000160


	//----- nvinfo : EIATTR_CBANK_PARAM_SIZE
	.align		4
.L_116:
        /*0054*/ 	.byte	0x03, 0x19
        /*0056*/ 	.short	0x0014


	//----- nvinfo : EIATTR_PARAM_CBANK
	.align		4
        /*0058*/ 	.byte	0x04, 0x0a
        /*005a*/ 	.short	(.L_118 - .L_117)
	.align		4
.L_117:
        /*005c*/ 	.word	index@(.nv.constant0._Z18readRowStoreColumnPfPKfi)
        /*0060*/ 	.short	0x0380
        /*0062*/ 	.short	0x0014


	//----- nvinfo : EIATTR_SW_WAR
	.align		4
.L_118:
        /*0064*/ 	.byte	0x04, 0x36
        /*0066*/ 	.short	(.L_120 - .L_119)
.L_119:
        /*0068*/ 	.word	0x00000008
.L_120:


//--------------------- .nv.info._Z18readColumnStoreRowPfPKfi --------------------------
	.section	.nv.info._Z18readColumnStoreRowPfPKfi,"",@"SHT_CUDA_INFO"
	.sectionflags	@""
	.align	4


	//----- nvinfo : EIATTR_CUDA_API_VERSION
	.align		4
        /*0000*/ 	.byte	0x04, 0x37
        /*0002*/ 	.short	(.L_122 - .L_121)
.L_121:
        /*0004*/ 	.word	0x00000082


	//----- nvinfo : EIATTR_KPARAM_INFO
	.align		4
.L_122:
        /*0008*/ 	.byte	0x04, 0x17
        /*000a*/ 	.short	(.L_124 - .L_123)
.L_123:
        /*000c*/ 	.word	0x00000000
        /*0010*/ 	.short	0x0002
        /*0012*/ 	.short	0x0010
        /*0014*/ 	.byte	0x00, 0xf0, 0x11, 0x00


	//----- nvinfo : EIATTR_KPARAM_INFO
	.align		4
.L_124:
        /*0018*/ 	.byte	0x04, 0x17
        /*001a*/ 	.short	(.L_126 - .L_125)
.L_125:
        /*001c*/ 	.word	0x00000000
        /*0020*/ 	.short	0x0001
        /*0022*/ 	.short	0x0008
        /*0024*/ 	.byte	0x00, 0xf5, 0x21, 0x00


	//----- nvinfo : EIATTR_KPARAM_INFO
	.align		4
.L_126:
        /*0028*/ 	.byte	0x04, 0x17
        /*002a*/ 	.short	(.L_128 - .L_127)
.L_127:
        /*002c*/ 	.word	0x00000000
        /*0030*/ 	.short	0x0000
        /*0032*/ 	.short	0x0000
        /*0034*/ 	.byte	0x00, 0xf5, 0x21, 0x00


	//----- nvinfo : EIATTR_SPARSE_MMA_MASK
	.align		4
.L_128:
        /*0038*/ 	.byte	0x03, 0x50
        /*003a*/ 	.short	0x0000


	//----- nvinfo : EIATTR_MAXREG_COUNT
	.align		4
        /*003c*/ 	.byte	0x03, 0x1b
        /*003e*/ 	.short	0x00ff


	//----- nvinfo : EIATTR_MERCURY_ISA_VERSION
	.align		4
        /*0040*/ 	.byte	0x03, 0x5f
        /*0042*/ 	.short	0x0101


	//----- nvinfo : EIATTR_VRC_CTA_INIT_COUNT
	.align		4
        /*0044*/ 	.byte	0x02, 0x4a
	.zero		1
	.zero		1


	//----- nvinfo : EIATTR_EXIT_INSTR_OFFSETS
	.align		4
        /*0048*/ 	.byte	0x04, 0x1c
        /*004a*/ 	.short	(.L_130 - .L_129)


	//   ....[0]....
.L_129:
        /*004c*/ 	.word	0x000000c0


	//   ....[1]....
        /*0050*/ 	.word	0x00000160


	//----- nvinfo : EIATTR_CBANK_PARAM_SIZE
	.align		4
.L_130:
        /*0054*/ 	.byte	0x03, 0x19
        /*0056*/ 	.short	0x0014


	//----- nvinfo : EIATTR_PARAM_CBANK
	.align		4
        /*0058*/ 	.byte	0x04, 0x0a
        /*005a*/ 	.short	(.L_132 - .L_131)
	.align		4
.L_131:
        /*005c*/ 	.word	index@(.nv.constant0._Z18readColumnStoreRowPfPKfi)
        /*0060*/ 	.short	0x0380
        /*0062*/ 	.short	0x0014


	//----- nvinfo : EIATTR_SW_WAR
	.align		4
.L_132:
        /*0064*/ 	.byte	0x04, 0x36
        /*0066*/ 	.short	(.L_134 - .L_133)
.L_133:
        /*0068*/ 	.word	0x00000008
.L_134:


//--------------------- .nv.callgraph             --------------------------
	.section	.nv.callgraph,"",@"SHT_CUDA_CALLGRAPH"
	.align	4
	.sectionentsize	8
	.align		4
        /*0000*/ 	.word	0x00000000
	.align		4
        /*0004*/ 	.word	0xffffffff
	.align		4
        /*0008*/ 	.word	0x00000000
	.align		4
        /*000c*/ 	.word	0xfffffffe
	.align		4
        /*0010*/ 	.word	0x00000000
	.align		4
        /*0014*/ 	.word	0xfffffffd
	.align		4
        /*0018*/ 	.word	0x00000000
	.align		4
        /*001c*/ 	.word	0xfffffffc


//--------------------- .nv.constant4             --------------------------
	.section	.nv.constant4,"a",@progbits
	.align	8
	.align		8
.nv.constant4:
        /*0000*/ 	.dword	_ZN34_INTERNAL_921c3fef_4_k_cu_a67af57b4cuda3std3__45__cpo5beginE
	.align		8
        /*0008*/ 	.dword	_ZN34_INTERNAL_921c3fef_4_k_cu_a67af57b4cuda3std3__45__cpo3endE
	.align		8
        /*0010*/ 	.dword	_ZN34_INTERNAL_921c3fef_4_k_cu_a67af57b4cuda3std3__45__cpo6cbeginE
	.align		8
        /*0018*/ 	.dword	_ZN34_INTERNAL_921c3fef_4_k_cu_a67af57b4cuda3std3__45__cpo4cendE
	.align		8
        /*0020*/ 	.dword	_ZN34_INTERNAL_921c3fef_4_k_cu_a67af57b4cuda3std3__45__cpo6rbeginE
	.align		8
        /*0028*/ 	.dword	_ZN34_INTERNAL_921c3fef_4_k_cu_a67af57b4cuda3std3__45__cpo4rendE
	.align		8
        /*0030*/ 	.dword	_ZN34_INTERNAL_921c3fef_4_k_cu_a67af57b4cuda3std3__45__cpo7crbeginE
	.align		8
        /*0038*/ 	.dword	_ZN34_INTERNAL_921c3fef_4_k_cu_a67af57b4cuda3std3__45__cpo5crendE
	.align		8
        /*0040*/ 	.dword	_ZN34_INTERNAL_921c3fef_4_k_cu_a67af57b4cuda3std3__436_GLOBAL__N__921c3fef_4_k_cu_a67af57b6ignoreE
	.align		8
        /*0048*/ 	.dword	_ZN34_INTERNAL_921c3fef_4_k_cu_a67af57b4cuda3std3__419piecewise_constructE
	.align		8
        /*0050*/ 	.dword	_ZN34_INTERNAL_921c3fef_4_k_cu_a67af57b4cuda3std3__48in_placeE
	.align		8
        /*0058*/ 	.dword	_ZN34_INTERNAL_921c3fef_4_k_cu_a67af57b4cuda3std3__420unreachable_sentinelE
	.align		8
        /*0060*/ 	.dword	_ZN34_INTERNAL_921c3fef_4_k_cu_a67af57b4cuda3std3__47nulloptE
	.align		8
        /*0068*/ 	.dword	_ZN34_INTERNAL_921c3fef_4_k_cu_a67af57b4cuda3std3__48unexpectE
	.align		8
        /*0070*/ 	.dword	_ZN34_INTERNAL_921c3fef_4_k_cu_a67af57b4cuda3std6ranges3__45__cpo4swapE
	.align		8
        /*0078*/ 	.dword	_ZN34_INTERNAL_921c3fef_4_k_cu_a67af57b4cuda3std6ranges3__45__cpo9iter_moveE
	.align		8
        /*0080*/ 	.dword	_ZN34_INTERNAL_921c3fef_4_k_cu_a67af57b4cuda3std6ranges3__45__cpo5beginE
	.align		8
        /*0088*/ 	.dword	_ZN34_INTERNAL_921c3fef_4_k_cu_a67af57b4cuda3std6ranges3__45__cpo3endE
	.align		8
        /*0090*/ 	.dword	_ZN34_INTERNAL_921c3fef_4_k_cu_a67af57b4cuda3std6ranges3__45__cpo6cbeginE
	.align		8
        /*0098*/ 	.dword	_ZN34_INTERNAL_921c3fef_4_k_cu_a67af57b4cuda3std6ranges3__45__cpo4cendE
	.align		8
        /*00a0*/ 	.dword	_ZN34_INTERNAL_921c3fef_4_k_cu_a67af57b4cuda3std6ranges3__45__cpo7advanceE
	.align		8
        /*00a8*/ 	.dword	_ZN34_INTERNAL_921c3fef_4_k_cu_a67af57b4cuda3std6ranges3__45__cpo9iter_swapE
	.align		8
        /*00b0*/ 	.dword	_ZN34_INTERNAL_921c3fef_4_k_cu_a67af57b4cuda3std6ranges3__45__cpo4nextE
	.align		8
        /*00b8*/ 	.dword	_ZN34_INTERNAL_921c3fef_4_k_cu_a67af57b4cuda3std6ranges3__45__cpo4prevE
	.align		8
        /*00c0*/ 	.dword	_ZN34_INTERNAL_921c3fef_4_k_cu_a67af57b4cuda3std6ranges3__45__cpo4dataE
	.align		8
        /*00c8*/ 	.dword	_ZN34_INTERNAL_921c3fef_4_k_cu_a67af57b4cuda3std6ranges3__45__cpo5cdataE
	.align		8
        /*00d0*/ 	.dword	_ZN34_INTERNAL_921c3fef_4_k_cu_a67af57b4cuda3std6ranges3__45__cpo4sizeE
	.align		8
        /*00d8*/ 	.dword	_ZN34_INTERNAL_921c3fef_4_k_cu_a67af57b4cuda3std6ranges3__45__cpo5ssizeE
	.align		8
        /*00e0*/ 	.dword	_ZN34_INTERNAL_921c3fef_4_k_cu_a67af57b4cuda3std6ranges3__45__cpo8distanceE
	.align		8
        /*00e8*/ 	.dword	_ZN34_INTERNAL_921c3fef_4_k_cu_a67af57b6thrust24THRUST_300001_SM_1000_NS8cuda_cub3parE
	.align		8
        /*00f0*/ 	.dword	_ZN34_INTERNAL_921c3fef_4_k_cu_a67af57b6thrust24THRUST_300001_SM_1000_NS8cuda_cub10par_nosyncE
	.align		8
        /*00f8*/ 	.dword	_ZN34_INTERNAL_921c3fef_4_k_cu_a67af57b6thrust24THRUST_300001_SM_1000_NS6system6detail10sequential3seqE
	.align		8
        /*0100*/ 	.dword	_ZN34_INTERNAL_921c3fef_4_k_cu_a67af57b6thrust24THRUST_300001_SM_1000_NS12placeholders2_1E
	.align		8
        /*0108*/ 	.dword	_ZN34_INTERNAL_921c3fef_4_k_cu_a67af57b6thrust24THRUST_300001_SM_1000_NS12placeholders2_2E
	.align		8
        /*0110*/ 	.dword	_ZN34_INTERNAL_921c3fef_4_k_cu_a67af57b6thrust24THRUST_300001_SM_1000_NS12placeholders2_3E
	.align		8
        /*0118*/ 	.dword	_ZN34_INTERNAL_921c3fef_4_k_cu_a67af57b6thrust24THRUST_300001_SM_1000_NS12placeholders2_4E
	.align		8
        /*0120*/ 	.dword	_ZN34_INTERNAL_921c3fef_4_k_cu_a67af57b6thrust24THRUST_300001_SM_1000_NS12placeholders2_5E
	.align		8
        /*0128*/ 	.dword	_ZN34_INTERNAL_921c3fef_4_k_cu_a67af57b6thrust24THRUST_300001_SM_1000_NS12placeholders2_6E
	.align		8
        /*0130*/ 	.dword	_ZN34_INTERNAL_921c3fef_4_k_cu_a67af57b6thrust24THRUST_300001_SM_1000_NS12placeholders2_7E
	.align		8
        /*0138*/ 	.dword	_ZN34_INTERNAL_921c3fef_4_k_cu_a67af57b6thrust24THRUST_300001_SM_1000_NS12placeholders2_8E
	.align		8
        /*0140*/ 	.dword	_ZN34_INTERNAL_921c3fef_4_k_cu_a67af57b6thrust24THRUST_300001_SM_1000_NS12placeholders2_9E
	.align		8
        /*0148*/ 	.dword	_ZN34_INTERNAL_921c3fef_4_k_cu_a67af57b6thrust24THRUST_300001_SM_1000_NS12placeholders3_10E
	.align		8
        /*0150*/ 	.dword	_ZN34_INTERNAL_921c3fef_4_k_cu_a67af57b6thrust24THRUST_300001_SM_1000_NS3seqE


//--------------------- .text._ZN3cub18CUB_300001_SM_10006detail8for_each13static_kernelINS2_12policy_hub_t12policy_500_tEmN6thrust24THRUST_300001_SM_1000_NS8cuda_cub20__uninitialized_fill7functorINS7_10device_ptrIfEEfEEEEvT0_T1_ --------------------------
	.section	.text._ZN3cub18CUB_300001_SM_10006detail8for_each13static_kernelINS2_12policy_hub_t12policy_500_tEmN6thrust24THRUST_300001_SM_1000_NS8cuda_cub20__uninitialized_fill7functorINS7_10device_ptrIfEEfEEEEvT0_T1_,"ax",@progbits
	.align	128
        .global         _ZN3cub18CUB_300001_SM_10006detail8for_each13static_kernelINS2_12policy_hub_t12policy_500_tEmN6thrust24THRUST_300001_SM_1000_NS8cuda_cub20__uninitialized_fill7functorINS7_10device_ptrIfEEfEEEEvT0_T1_
        .type           _ZN3cub18CUB_300001_SM_10006detail8for_each13static_kernelINS2_12policy_hub_t12policy_500_tEmN6thrust24THRUST_300001_SM_1000_NS8cuda_cub20__uninitialized_fill7functorINS7_10device_ptrIfEEfEEEEvT0_T1_,@function
        .size           _ZN3cub18CUB_300001_SM_10006detail8for_each13static_kernelINS2_12policy_hub_t12policy_500_tEmN6thrust24THRUST_300001_SM_1000_NS8cuda_cub20__uninitialized_fill7functorINS7_10device_ptrIfEEfEEEEvT0_T1_,(.L_x_6 - _ZN3cub18CUB_300001_SM_10006detail8for_each13static_kernelINS2_12policy_hub_t12policy_500_tEmN6thrust24THRUST_300001_SM_1000_NS8cuda_cub20__uninitialized_fill7functorINS7_10device_ptrIfEEfEEEEvT0_T1_)
        .other          _ZN3cub18CUB_300001_SM_10006detail8for_each13static_kernelINS2_12policy_hub_t12policy_500_tEmN6thrust24THRUST_300001_SM_1000_NS8cuda_cub20__uninitialized_fill7functorINS7_10device_ptrIfEEfEEEEvT0_T1_,@"STO_CUDA_ENTRY STV_DEFAULT"
_ZN3cub18CUB_300001_SM_10006detail8for_each13static_kernelINS2_12policy_hub_t12policy_500_tEmN6thrust24THRUST_300001_SM_1000_NS8cuda_cub20__uninitialized_fill7functorINS7_10device_ptrIfEEfEEEEvT0_T1_:
.text._ZN3cub18CUB_300001_SM_10006detail8for_each13static_kernelINS2_12policy_hub_t12policy_500_tEmN6thrust24THRUST_300001_SM_1000_NS8cuda_cub20__uninitialized_fill7functorINS7_10device_ptrIfEEfEEEEvT0_T1_:
[----:B------:R-:W-:Y:S08]  /*0000*/  LDC R1, c[0x0][0x37c] ;  /* 0x0000df00ff017b82 */ /* 0x000ff00000000800 */
[----:B------:R-:W0:Y:S01]  /*0010*/  S2UR UR4, SR_CTAID.X ;  /* 0x00000000000479c3 */ /* 0x000e220000002500 */
[----:B------:R-:W1:Y:S01]  /*0020*/  LDCU.64 UR6, c[0x0][0x380] ;  /* 0x00007000ff0677ac */ /* 0x000e620008000a00 */
[----:B------:R-:W2:Y:S01]  /*0030*/  LDCU.64 UR8, c[0x0][0x358] ;  /* 0x00006b00ff0877ac */ /* 0x000ea20008000a00 */
[----:B0-----:R-:W-:-:S04]  /*0040*/  UIMAD.WIDE.U32 UR4, UR4, 0x200, URZ ;  /* 0x00000200040478a5 */ /* 0x001fc8000f8e00ff */
[----:B-1----:R-:W-:-:S04]  /*0050*/  UIADD3 UR6, UP0, UPT, -UR4, UR6, URZ ;  /* 0x0000000604067290 */ /* 0x002fc8000ff1e1ff */
[----:B------:R-:W-:Y:S02]  /*0060*/  UIADD3.X UR7, UPT, UPT, ~UR5, UR7, URZ, UP0, !UPT ;  /* 0x0000000705077290 */ /* 0x000fe400087fe5ff */
[----:B------:R-:W-:-:S04]  /*0070*/  UISETP.GE.U32.AND UP0, UPT, UR6, 0x200, UPT ;  /* 0x000002000600788c */ /* 0x000fc8000bf06070 */
[----:B------:R-:W-:-:S09]  /*0080*/  UISETP.GE.U32.AND.EX UP0, UPT, UR7, URZ, UPT, UP0 ;  /* 0x000000ff0700728c */ /* 0x000fd2000bf06100 */
[----:B--2---:R-:W-:Y:S05]  /*0090*/  BRA.U !UP0, `(.L_x_0) ;  /* 0x0000000108287547 */ /* 0x004fea000b800000 */
[----:B------:R-:W0:Y:S01]  /*00a0*/  S2R R0, SR_TID.X ;  /* 0x0000000000007919 */ /* 0x000e220000002100 */
[----:B------:R-:W1:Y:S01]  /*00b0*/  LDCU.64 UR6, c[0x0][0x388] ;  /* 0x00007100ff0677ac */ /* 0x000e620008000a00 */
[----:B------:R-:W2:Y:S01]  /*00c0*/  LDC R5, c[0x0][0x390] ;  /* 0x0000e400ff057b82 */ /* 0x000ea20000000800 */
[----:B0-----:R-:W-:-:S05]  /*00d0*/  IADD3 R0, P0, PT, R0, UR4, RZ ;  /* 0x0000000400007c10 */ /* 0x001fca000ff1e0ff */
[----:B------:R-:W-:Y:S01]  /*00e0*/  IMAD.X R3, RZ, RZ, UR5, P0 ;  /* 0x00000005ff037e24 */ /* 0x000fe200080e06ff */
[----:B-1----:R-:W-:-:S04]  /*00f0*/  LEA R2, P0, R0, UR6, 0x2 ;  /* 0x0000000600027c11 */ /* 0x002fc8000f8010ff */
[----:B------:R-:W-:-:S05]  /*0100*/  LEA.HI.X R3, R0, UR7, R3, 0x2, P0 ;  /* 0x0000000700037c11 */ /* 0x000fca00080f1403 */
[----:B--2---:R-:W-:Y:S04]  /*0110*/  STG.E desc[UR8][R2.64], R5 ;  /* 0x0000000502007986 */ /* 0x004fe8000c101908 */
[----:B------:R-:W-:Y:S01]  /*0120*/  STG.E desc[UR8][R2.64+0x400], R5 ;  /* 0x0004000502007986 */ /* 0x000fe2000c101908 */
[----:B------:R-:W-:Y:S05]  /*0130*/  EXIT ;  /* 0x000000000000794d */ /* 0x000fea0003800000 */
.L_x_0:
[----:B------:R-:W0:Y:S01]  /*0140*/  S2R R0, SR_TID.X ;  /* 0x0000000000007919 */ /* 0x000e220000002100 */
[----:B------:R-:W-:Y:S01]  /*0150*/  IMAD.U32 R2, RZ, RZ, UR7 ;  /* 0x00000007ff027e24 */ /* 0x000fe2000f8e00ff */
[----:B------:R-:W1:Y:S01]  /*0160*/  LDCU.64 UR10, c[0x0][0x388] ;  /* 0x00007100ff0a77ac */ /* 0x000e620008000a00 */
[----:B------:R-:W-:Y:S01]  /*0170*/  IMAD.U32 R4, RZ, RZ, UR7 ;  /* 0x00000007ff047e24 */ /* 0x000fe2000f8e00ff */
[----:B0-----:R-:W-:-:S04]  /*0180*/  ISETP.LT.U32.AND P0, PT, R0, UR6, PT ;  /* 0x0000000600007c0c */ /* 0x001fc8000bf01070 */
[----:B------:R-:W-:Y:S01]  /*0190*/  ISETP.GT.U32.AND.EX P0, PT, R2, RZ, PT, P0 ;  /* 0x000000ff0200720c */ /* 0x000fe20003f04100 */
[C---:B------:R-:W-:Y:S01]  /*01a0*/  VIADD R2, R0.reuse, 0x100 ;  /* 0x0000010000027836 */ /* 0x040fe20000000000 */
[----:B------:R-:W-:-:S04]  /*01b0*/  IADD3 R0, P2, PT, R0, UR4, RZ ;  /* 0x0000000400007c10 */ /* 0x000fc8000ff5e0ff */
[----:B------:R-:W-:Y:S01]  /*01c0*/  ISETP.LT.U32.AND P1, PT, R2, UR6, PT ;  /* 0x0000000602007c0c */ /* 0x000fe2000bf21070 */
[----:B------:R-:W-:Y:S01]  /*01d0*/  IMAD.X R3, RZ, RZ, UR5, P2 ;  /* 0x00000005ff037e24 */ /* 0x000fe200090e06ff */
[----:B-1----:R-:W-:Y:S02]  /*01e0*/  LEA R2, P2, R0, UR10, 0x2 ;  /* 0x0000000a00027c11 */ /* 0x002fe4000f8410ff */
[----:B------:R-:W-:Y:S02]  /*01f0*/  ISETP.GT.U32.AND.EX P1, PT, R4, RZ, PT, P1 ;  /* 0x000000ff0400720c */ /* 0x000fe40003f24110 */
[----:B------:R-:W-:Y:S01]  /*0200*/  LEA.HI.X R3, R0, UR11, R3, 0x2, P2 ;  /* 0x0000000b00037c11 */ /* 0x000fe200090f1403 */
[----:B------:R-:W0:Y:S04]  /*0210*/  @P0 LDC R5, c[0x0][0x390] ;  /* 0x0000e400ff050b82 */ /* 0x000e280000000800 */
[----:B0-----:R0:W-:Y:S06]  /*0220*/  @P0 STG.E desc[UR8][R2.64], R5 ;  /* 0x0000000502000986 */ /* 0x0011ec000c101908 */
[----:B------:R-:W-:Y:S05]  /*0230*/  @!P1 EXIT ;  /* 0x000000000000994d */ /* 0x000fea0003800000 */
[----:B0-----:R-:W0:Y:S02]  /*0240*/  LDC R5, c[0x0][0x390] ;  /* 0x0000e400ff057b82 */ /* 0x001e240000000800 */
[----:B0-----:R-:W-:Y:S01]  /*0250*/  STG.E desc[UR8][R2.64+0x400], R5 ;  /* 0x0004000502007986 */ /* 0x001fe2000c101908 */
[----:B------:R-:W-:Y:S05]  /*0260*/  EXIT ;  /* 0x000000000000794d */ /* 0x000fea0003800000 */
.L_x_1:
[----:B------:R-:W-:-:S00]  /*0270*/  BRA `(.L_x_1) ;  /* 0xfffffffc00fc7947 */ /* 0x000fc0000383ffff */
[----:B------:R-:W-:-:S00]  /*0280*/  NOP ;  /* 0x0000000000007918 */ /* 0x000fc00000000000 */
[----:B------:R-:W-:-:S00]  /*0290*/  NOP ;  /* 0x0000000000007918 */ /* 0x000fc00000000000 */
[----:B------:R-:W-:-:S00]  /*02a0*/  NOP ;  /* 0x0000000000007918 */ /* 0x000fc00000000000 */
[----:B------:R-:W-:-:S00]  /*02b0*/  NOP ;  /* 0x0000000000007918 */ /* 0x000fc00000000000 */
[----:B------:R-:W-:-:S00]  /*02c0*/  NOP ;  /* 0x0000000000007918 */ /* 0x000fc00000000000 */
[----:B------:R-:W-:-:S00]  /*02d0*/  NOP ;  /* 0x0000000000007918 */ /* 0x000fc00000000000 */
[----:B------:R-:W-:-:S00]  /*02e0*/  NOP ;  /* 0x0000000000007918 */ /* 0x000fc00000000000 */
[----:B------:R-:W-:-:S00]  /*02f0*/  NOP ;  /* 0x0000000000007918 */ /* 0x000fc00000000000 */
.L_x_6:


//--------------------- .text._ZN3cub18CUB_300001_SM_10006detail11EmptyKernelIvEEvv --------------------------
	.section	.text._ZN3cub18CUB_300001_SM_10006detail11EmptyKernelIvEEvv,"ax",@progbits
	.align	128
        .global         _ZN3cub18CUB_300001_SM_10006detail11EmptyKernelIvEEvv
        .type           _ZN3cub18CUB_300001_SM_10006detail11EmptyKernelIvEEvv,@function
        .size           _ZN3cub18CUB_300001_SM_10006detail11EmptyKernelIvEEvv,(.L_x_7 - _ZN3cub18CUB_300001_SM_10006detail11EmptyKernelIvEEvv)
        .other          _ZN3cub18CUB_300001_SM_10006detail11EmptyKernelIvEEvv,@"STO_CUDA_ENTRY STV_DEFAULT"
_ZN3cub18CUB_300001_SM_10006detail11EmptyKernelIvEEvv:
.text._ZN3cub18CUB_300001_SM_10006detail11EmptyKernelIvEEvv:
[----:B------:R-:W-:Y:S01]  /*0000*/  LDC R1, c[0x0][0x37c] ;  /* 0x0000df00ff017b82 */ /* 0x000fe20000000800 */
[----:B------:R-:W-:Y:S05]  /*0010*/  EXIT ;  /* 0x000000000000794d */ /* 0x000fea0003800000 */
.L_x_2:
        /* <DEDUP_REMOVED lines=14> */
.L_x_7:


//--------------------- .text._Z6warmupPfPKfi     --------------------------
	.section	.text._Z6warmupPfPKfi,"ax",@progbits
	.align	128
        .global         _Z6warmupPfPKfi
        .type           _Z6warmupPfPKfi,@function
        .size           _Z6warmupPfPKfi,(.L_x_8 - _Z6warmupPfPKfi)
        .other          _Z6warmupPfPKfi,@"STO_CUDA_ENTRY STV_DEFAULT"
_Z6warmupPfPKfi:
.text._Z6warmupPfPKfi:
[----:B------:R-:W-:Y:S01]  /*0000*/  LDC R1, c[0x0][0x37c] ;  /* 0x0000df00ff017b82 */ /* 0x000fe20000000800 */
[----:B------:R-:W0:Y:S07]  /*0010*/  S2R R3, SR_TID.X ;  /* 0x0000000000037919 */ /* 0x000e2e0000002100 */
[----:B------:R-:W0:Y:S01]  /*0020*/  LDC R0, c[0x0][0x360] ;  /* 0x0000d800ff007b82 */ /* 0x000e220000000800 */
[----:B------:R-:W1:Y:S01]  /*0030*/  LDCU UR6, c[0x0][0x390] ;  /* 0x00007200ff0677ac */ /* 0x000e620008000800 */
[----:B------:R-:W2:Y:S06]  /*0040*/  S2R R2, SR_TID.Y ;  /* 0x0000000000027919 */ /* 0x000eac0000002200 */
[----:B------:R-:W0:Y:S08]  /*0050*/  S2UR UR4, SR_CTAID.X ;  /* 0x00000000000479c3 */ /* 0x000e300000002500 */
[----:B------:R-:W2:Y:S08]  /*0060*/  S2UR UR5, SR_CTAID.Y ;  /* 0x00000000000579c3 */ /* 0x000eb00000002600 */
[----:B------:R-:W2:Y:S01]  /*0070*/  LDC R5, c[0x0][0x364] ;  /* 0x0000d900ff057b82 */ /* 0x000ea20000000800 */
[----:B0-----:R-:W-:-:S02]  /*0080*/  IMAD R0, R0, UR4, R3 ;  /* 0x0000000400007c24 */ /* 0x001fc4000f8e0203 */
[----:B--2---:R-:W-:-:S05]  /*0090*/  IMAD R5, R5, UR5, R2 ;  /* 0x0000000505057c24 */ /* 0x004fca000f8e0202 */
[----:B------:R-:W-:-:S04]  /*00a0*/  VIMNMX R2, PT, PT, R0, R5, !PT ;  /* 0x0000000500027248 */ /* 0x000fc80007fe0100 */
[----:B-1----:R-:W-:-:S13]  /*00b0*/  ISETP.GE.AND P0, PT, R2, UR6, PT ;  /* 0x0000000602007c0c */ /* 0x002fda000bf06270 */
[----:B------:R-:W-:Y:S05]  /*00c0*/  @P0 EXIT ;  /* 0x000000000000094d */ /* 0x000fea0003800000 */
[----:B------:R-:W0:Y:S01]  /*00d0*/  LDC.64 R2, c[0x0][0x388] ;  /* 0x0000e200ff027b82 */ /* 0x000e220000000a00 */
[----:B------:R-:W1:Y:S01]  /*00e0*/  LDCU.64 UR4, c[0x0][0x358] ;  /* 0x00006b00ff0477ac */ /* 0x000e620008000a00 */
[----:B------:R-:W-:-:S06]  /*00f0*/  IMAD R7, R5, UR6, R0 ;  /* 0x0000000605077c24 */ /* 0x000fcc000f8e0200 */
[----:B------:R-:W2:Y:S01]  /*0100*/  LDC.64 R4, c[0x0][0x380] ;  /* 0x0000e000ff047b82 */ /* 0x000ea20000000a00 */
[----:B0-----:R-:W-:-:S06]  /*0110*/  IMAD.WIDE R2, R7, 0x4, R2 ;  /* 0x0000000407027825 */ /* 0x001fcc00078e0202 */
[----:B-1----:R-:W3:Y:S01]  /*0120*/  LDG.E.CONSTANT R3, desc[UR4][R2.64] ;  /* 0x0000000402037981 */ /* 0x002ee2000c1e9900 */
[----:B--2---:R-:W-:-:S05]  /*0130*/  IMAD.WIDE R4, R7, 0x4, R4 ;  /* 0x0000000407047825 */ /* 0x004fca00078e0204 */
[----:B---3--:R-:W-:Y:S01]  /*0140*/  STG.E desc[UR4][R4.64], R3 ;  /* 0x0000000304007986 */ /* 0x008fe2000c101904 */
[----:B------:R-:W-:Y:S05]  /*0150*/  EXIT ;  /* 0x000000000000794d */ /* 0x000fea0003800000 */
.L_x_3:
        /* <DEDUP_REMOVED lines=10> */
.L_x_8:


//--------------------- .text._Z18readRowStoreColumnPfPKfi --------------------------
	.section	.text._Z18readRowStoreColumnPfPKfi,"ax",@progbits
	.align	128
        .global         _Z18readRowStoreColumnPfPKfi
        .type           _Z18readRowStoreColumnPfPKfi,@function
        .size           _Z18readRowStoreColumnPfPKfi,(.L_x_9 - _Z18readRowStoreColumnPfPKfi)
        .other          _Z18readRowStoreColumnPfPKfi,@"STO_CUDA_ENTRY STV_DEFAULT"
_Z18readRowStoreColumnPfPKfi:
.text._Z18readRowStoreColumnPfPKfi:
        /* <DEDUP_REMOVED lines=15> */
[----:B------:R-:W-:-:S04]  /*00f0*/  IMAD R5, R7, UR6, R0 ;  /* 0x0000000607057c24 */ /* 0x000fc8000f8e0200 */
[----:B0-----:R-:W-:Y:S02]  /*0100*/  IMAD.WIDE R2, R5, 0x4, R2 ;  /* 0x0000000405027825 */ /* 0x001fe400078e0202 */
[----:B------:R-:W0:Y:S04]  /*0110*/  LDC.64 R4, c[0x0][0x380] ;  /* 0x0000e000ff047b82 */ /* 0x000e280000000a00 */
[----:B-1----:R-:W2:Y:S01]  /*0120*/  LDG.E.CONSTANT R3, desc[UR4][R2.64] ;  /* 0x0000000402037981 */ /* 0x002ea2000c1e9900 */
[----:B------:R-:W-:-:S04]  /*0130*/  IMAD R7, R0, UR6, R7 ;  /* 0x0000000600077c24 */ /* 0x000fc8000f8e0207 */
[----:B0-----:R-:W-:-:S05]  /*0140*/  IMAD.WIDE R4, R7, 0x4, R4 ;  /* 0x0000000407047825 */ /* 0x001fca00078e0204 */
[----:B--2---:R-:W-:Y:S01]  /*0150*/  STG.E desc[UR4][R4.64], R3 ;  /* 0x0000000304007986 */ /* 0x004fe2000c101904 */
[----:B------:R-:W-:Y:S05]  /*0160*/  EXIT ;  /* 0x000000000000794d */ /* 0x000fea0003800000 */
.L_x_4:
        /* <DEDUP_REMOVED lines=9> */
.L_x_9:


//--------------------- .text._Z18readColumnStoreRowPfPKfi --------------------------
	.section	.text._Z18readColumnStoreRowPfPKfi,"ax",@progbits
	.align	128
        .global         _Z18readColumnStoreRowPfPKfi
        .type           _Z18readColumnStoreRowPfPKfi,@function
        .size           _Z18readColumnStoreRowPfPKfi,(.L_x_10 - _Z18readColumnStoreRowPfPKfi)
        .other          _Z18readColumnStoreRowPfPKfi,@"STO_CUDA_ENTRY STV_DEFAULT"
_Z18readColumnStoreRowPfPKfi:
.text._Z18readColumnStoreRowPfPKfi:
        /* <DEDUP_REMOVED lines=23> */
.L_x_5:
        /* <DEDUP_REMOVED lines=9> */
.L_x_10:


//--------------------- .nv.shared.reserved.0     --------------------------
	.section	.nv.shared.reserved.0,"aw",@nobits
	.weak		__nv_reservedSMEM_offset_0_alias
	.size		__nv_reservedSMEM_offset_0_alias, 0, 64
	.other		__nv_reservedSMEM_offset_0_alias,@"STO_CUDA_RESERVED_SHARED STV_DEFAULT"
__nv_reservedSMEM_offset_0_alias:
	.zero		0
	.zero		64


//--------------------- .nv.global                --------------------------
	.section	.nv.global,"aw",@nobits
.nv.global:
	.type		_ZN34_INTERNAL_921c3fef_4_k_cu_a67af57b6thrust24THRUST_300001_SM_1000_NS3seqE,@object
	.size		_ZN34_INTERNAL_921c3fef_4_k_cu_a67af57b6thrust24THRUST_300001_SM_1000_NS3seqE,(_ZN34_INTERNAL_921c3fef_4_k_cu_a67af57b4cuda3std3__48in_placeE - _ZN34_INTERNAL_921c3fef_4_k_cu_a67af57b6thrust24THRUST_300001_SM_1000_NS3seqE)
_ZN34_INTERNAL_921c3fef_4_k_cu_a67af57b6thrust24THRUST_300001_SM_1000_NS3seqE:
	.zero		1
	.type		_ZN34_INTERNAL_921c3fef_4_k_cu_a67af57b4cuda3std3__48in_placeE,@object
	.size		_ZN34_INTERNAL_921c3fef_4_k_cu_a67af57b4cuda3std3__48in_placeE,(_ZN34_INTERNAL_921c3fef_4_k_cu_a67af57b4cuda3std6ranges3__45__cpo4sizeE - _ZN34_INTERNAL_921c3fef_4_k_cu_a67af57b4cuda3std3__48in_placeE)
_ZN34_INTERNAL_921c3fef_4_k_cu_a67af57b4cuda3std3__48in_placeE:
	.zero		1
	.type		_ZN34_INTERNAL_921c3fef_4_k_cu_a67af57b4cuda3std6ranges3__45__cpo4sizeE,@object
	.size		_ZN34_INTERNAL_921c3fef_4_k_cu_a67af57b4cuda3std6ranges3__45__cpo4sizeE,(_ZN34_INTERNAL_921c3fef_4_k_cu_a67af57b6thrust24THRUST_300001_SM_1000_NS12placeholders2_3E - _ZN34_INTERNAL_921c3fef_4_k_cu_a67af57b4cuda3std6ranges3__45__cpo4sizeE)
_ZN34_INTERNAL_921c3fef_4_k_cu_a67af57b4cuda3std6ranges3__45__cpo4sizeE:
	.zero		1
	.type		_ZN34_INTERNAL_921c3fef_4_k_cu_a67af57b6thrust24THRUST_300001_SM_1000_NS12placeholders2_3E,@object
	.size		_ZN34_INTERNAL_921c3fef_4_k_cu_a67af57b6thrust24THRUST_300001_SM_1000_NS12placeholders2_3E,(_ZN34_INTERNAL_921c3fef_4_k_cu_a67af57b4cuda3std3__45__cpo6cbeginE - _ZN34_INTERNAL_921c3fef_4_k_cu_a67af57b6thrust24THRUST_300001_SM_1000_NS12placeholders2_3E)
_ZN34_INTERNAL_921c3fef_4_k_cu_a67af57b6thrust24THRUST_300001_SM_1000_NS12placeholders2_3E:
	.zero		1
	.type		_ZN34_INTERNAL_921c3fef_4_k_cu_a67af57b4cuda3std3__45__cpo6cbeginE,@object
	.size		_ZN34_INTERNAL_921c3fef_4_k_cu_a67af57b4cuda3std3__45__cpo6cbeginE,(_ZN34_INTERNAL_921c3fef_4_k_cu_a67af57b4cuda3std6ranges3__45__cpo6cbeginE - _ZN34_INTERNAL_921c3fef_4_k_cu_a67af57b4cuda3std3__45__cpo6cbeginE)
_ZN34_INTERNAL_921c3fef_4_k_cu_a67af57b4cuda3std3__45__cpo6cbeginE:
	.zero		1
	.type		_ZN34_INTERNAL_921c3fef_4_k_cu_a67af57b4cuda3std6ranges3__45__cpo6cbeginE,@object
	.size		_ZN34_INTERNAL_921c3fef_4_k_cu_a67af57b4cuda3std6ranges3__45__cpo6cbeginE,(_ZN34_INTERNAL_921c3fef_4_k_cu_a67af57b6thrust24THRUST_300001_SM_1000_NS12placeholders2_7E - _ZN34_INTERNAL_921c3fef_4_k_cu_a67af57b4cuda3std6ranges3__45__cpo6cbeginE)
_ZN34_INTERNAL_921c3fef_4_k_cu_a67af57b4cuda3std6ranges3__45__cpo6cbeginE:
	.zero		1
	.type		_ZN34_INTERNAL_921c3fef_4_k_cu_a67af57b6thrust24THRUST_300001_SM_1000_NS12placeholders2_7E,@object
	.size		_ZN34_INTERNAL_921c3fef_4_k_cu_a67af57b6thrust24THRUST_300001_SM_1000_NS12placeholders2_7E,(_ZN34_INTERNAL_921c3fef_4_k_cu_a67af57b4cuda3std3__45__cpo7crbeginE - _ZN34_INTERNAL_921c3fef_4_k_cu_a67af57b6thrust24THRUST_300001_SM_1000_NS12placeholders2_7E)
_ZN34_INTERNAL_921c3fef_4_k_cu_a67af57b6thrust24THRUST_300001_SM_1000_NS12placeholders2_7E:
	.zero		1
	.type		_ZN34_INTERNAL_921c3fef_4_k_cu_a67af57b4cuda3std3__45__cpo7crbeginE,@object
	.size		_ZN34_INTERNAL_921c3fef_4_k_cu_a67af57b4cuda3std3__45__cpo7crbeginE,(_ZN34_INTERNAL_921c3fef_4_k_cu_a67af57b4cuda3std6ranges3__45__cpo4nextE - _ZN34_INTERNAL_921c3fef_4_k_cu_a67af57b4cuda3std3__45__cpo7crbeginE)
_ZN34_INTERNAL_921c3fef_4_k_cu_a67af57b4cuda3std3__45__cpo7crbeginE:
	.zero		1
	.type		_ZN34_INTERNAL_921c3fef_4_k_cu_a67af57b4cuda3std6ranges3__45__cpo4nextE,@object
	.size		_ZN34_INTERNAL_921c3fef_4_k_cu_a67af57b4cuda3std6ranges3__45__cpo4nextE,(_ZN34_INTERNAL_921c3fef_4_k_cu_a67af57b4cuda3std6ranges3__45__cpo4swapE - _ZN34_INTERNAL_921c3fef_4_k_cu_a67af57b4cuda3std6ranges3__45__cpo4nextE)
_ZN34_INTERNAL_921c3fef_4_k_cu_a67af57b4cuda3std6ranges3__45__cpo4nextE:
	.zero		1
	.type		_ZN34_INTERNAL_921c3fef_4_k_cu_a67af57b4cuda3std6ranges3__45__cpo4swapE,@object
	.size		_ZN34_INTERNAL_921c3fef_4_k_cu_a67af57b4cuda3std6ranges3__45__cpo4swapE,(_ZN34_INTERNAL_921c3fef_4_k_cu_a67af57b6thrust24THRUST_300001_SM_1000_NS8cuda_cub10par_nosyncE - _ZN34_INTERNAL_921c3fef_4_k_cu_a67af57b4cuda3std6ranges3__45__cpo4swapE)
_ZN34_INTERNAL_921c3fef_4_k_cu_a67af57b4cuda3std6ranges3__45__cpo4swapE:
	.zero		1
	.type		_ZN34_INTERNAL_921c3fef_4_k_cu_a67af57b6thrust24THRUST_300001_SM_1000_NS8cuda_cub10par_nosyncE,@object
	.size		_ZN34_INTERNAL_921c3fef_4_k_cu_a67af57b6thrust24THRUST_300001_SM_1000_NS8cuda_cub10par_nosyncE,(_ZN34_INTERNAL_921c3fef_4_k_cu_a67af57b6thrust24THRUST_300001_SM_1000_NS12placeholders2_9E - _ZN34_INTERNAL_921c3fef_4_k_cu_a67af57b6thrust24THRUST_300001_SM_1000_NS8cuda_cub10par_nosyncE)
_ZN34_INTERNAL_921c3fef_4_k_cu_a67af57b6thrust24THRUST_300001_SM_1000_NS8cuda_cub10par_nosyncE:
	.zero		1
	.type		_ZN34_INTERNAL_921c3fef_4_k_cu_a67af57b6thrust24THRUST_300001_SM_1000_NS12placeholders2_9E,@object
	.size		_ZN34_INTERNAL_921c3fef_4_k_cu_a67af57b6thrust24THRUST_300001_SM_1000_NS12placeholders2_9E,(_ZN34_INTERNAL_921c3fef_4_k_cu_a67af57b4cuda3std3__436_GLOBAL__N__921c3fef_4_k_cu_a67af57b6ignoreE - _ZN34_INTERNAL_921c3fef_4_k_cu_a67af57b6thrust24THRUST_300001_SM_1000_NS12placeholders2_9E)
_ZN34_INTERNAL_921c3fef_4_k_cu_a67af57b6thrust24THRUST_300001_SM_1000_NS12placeholders2_9E:
	.zero		1
	.type		_ZN34_INTERNAL_921c3fef_4_k_cu_a67af57b4cuda3std3__436_GLOBAL__N__921c3fef_4_k_cu_a67af57b6ignoreE,@object
	.size		_ZN34_INTERNAL_921c3fef_4_k_cu_a67af57b4cuda3std3__436_GLOBAL__N__921c3fef_4_k_cu_a67af57b6ignoreE,(_ZN34_INTERNAL_921c3fef_4_k_cu_a67af57b4cuda3std6ranges3__45__cpo4dataE - _ZN34_INTERNAL_921c3fef_4_k_cu_a67af57b4cuda3std3__436_GLOBAL__N__921c3fef_4_k_cu_a67af57b6ignoreE)
_ZN34_INTERNAL_921c3fef_4_k_cu_a67af57b4cuda3std3__436_GLOBAL__N__921c3fef_4_k_cu_a67af57b6ignoreE:
	.zero		1
	.type		_ZN34_INTERNAL_921c3fef_4_k_cu_a67af57b4cuda3std6ranges3__45__cpo4dataE,@object
	.size		_ZN34_INTERNAL_921c3fef_4_k_cu_a67af57b4cuda3std6ranges3__45__cpo4dataE,(_ZN34_INTERNAL_921c3fef_4_k_cu_a67af57b6thrust24THRUST_300001_SM_1000_NS12placeholders2_1E - _ZN34_INTERNAL_921c3fef_4_k_cu_a67af57b4cuda3std6ranges3__45__cpo4dataE)
_ZN34_INTERNAL_921c3fef_4_k_cu_a67af57b4cuda3std6ranges3__45__cpo4dataE:
	.zero		1
	.type		_ZN34_INTERNAL_921c3fef_4_k_cu_a67af57b6thrust24THRUST_300001_SM_1000_NS12placeholders2_1E,@object
	.size		_ZN34_INTERNAL_921c3fef_4_k_cu_a67af57b6thrust24THRUST_300001_SM_1000_NS12placeholders2_1E,(_ZN34_INTERNAL_921c3fef_4_k_cu_a67af57b4cuda3std3__45__cpo5beginE - _ZN34_INTERNAL_921c3fef_4_k_cu_a67af57b6thrust24THRUST_300001_SM_1000_NS12placeholders2_1E)
_ZN34_INTERNAL_921c3fef_4_k_cu_a67af57b6thrust24THRUST_300001_SM_1000_NS12placeholders2_1E:
	.zero		1
	.type		_ZN34_INTERNAL_921c3fef_4_k_cu_a67af57b4cuda3std3__45__cpo5beginE,@object
	.size		_ZN34_INTERNAL_921c3fef_4_k_cu_a67af57b4cuda3std3__45__cpo5beginE,(_ZN34_INTERNAL_921c3fef_4_k_cu_a67af57b4cuda3std6ranges3__45__cpo5beginE - _ZN34_INTERNAL_921c3fef_4_k_cu_a67af57b4cuda3std3__45__cpo5beginE)
_ZN34_INTERNAL_921c3fef_4_k_cu_a67af57b4cuda3std3__45__cpo5beginE:
	.zero		1
	.type		_ZN34_INTERNAL_921c3fef_4_k_cu_a67af57b4cuda3std6ranges3__45__cpo5beginE,@object
	.size		_ZN34_INTERNAL_921c3fef_4_k_cu_a67af57b4cuda3std6ranges3__45__cpo5beginE,(_ZN34_INTERNAL_921c3fef_4_k_cu_a67af57b6thrust24THRUST_300001_SM_1000_NS12placeholders2_5E - _ZN34_INTERNAL_921c3fef_4_k_cu_a67af57b4cuda3std6ranges3__45__cpo5beginE)
_ZN34_INTERNAL_921c3fef_4_k_cu_a67af57b4cuda3std6ranges3__45__cpo5beginE:
	.zero		1
	.type		_ZN34_INTERNAL_921c3fef_4_k_cu_a67af57b6thrust24THRUST_300001_SM_1000_NS12placeholders2_5E,@object
	.size		_ZN34_INTERNAL_921c3fef_4_k_cu_a67af57b6thrust24THRUST_300001_SM_1000_NS12placeholders2_5E,(_ZN34_INTERNAL_921c3fef_4_k_cu_a67af57b4cuda3std3__45__cpo6rbeginE - _ZN34_INTERNAL_921c3fef_4_k_cu_a67af57b6thrust24THRUST_300001_SM_1000_NS12placeholders2_5E)
_ZN34_INTERNAL_921c3fef_4_k_cu_a67af57b6thrust24THRUST_300001_SM_1000_NS12placeholders2_5E:
	.zero		1
	.type		_ZN34_INTERNAL_921c3fef_4_k_cu_a67af57b4cuda3std3__45__cpo6rbeginE,@object
	.size		_ZN34_INTERNAL_921c3fef_4_k_cu_a67af57b4cuda3std3__45__cpo6rbeginE,(_ZN34_INTERNAL_921c3fef_4_k_cu_a67af57b4cuda3std6ranges3__45__cpo7advanceE - _ZN34_INTERNAL_921c3fef_4_k_cu_a67af57b4cuda3std3__45__cpo6rbeginE)
_ZN34_INTERNAL_921c3fef_4_k_cu_a67af57b4cuda3std3__45__cpo6rbeginE:
	.zero		1
	.type		_ZN34_INTERNAL_921c3fef_4_k_cu_a67af57b4cuda3std6ranges3__45__cpo7advanceE,@object
	.size		_ZN34_INTERNAL_921c3fef_4_k_cu_a67af57b4cuda3std6ranges3__45__cpo7advanceE,(_ZN34_INTERNAL_921c3fef_4_k_cu_a67af57b4cuda3std3__47nulloptE - _ZN34_INTERNAL_921c3fef_4_k_cu_a67af57b4cuda3std6ranges3__45__cpo7advanceE)
_ZN34_INTERNAL_921c3fef_4_k_cu_a67af57b4cuda3std6ranges3__45__cpo7advanceE:
	.zero		1
	.type		_ZN34_INTERNAL_921c3fef_4_k_cu_a67af57b4cuda3std3__47nulloptE,@object
	.size		_ZN34_INTERNAL_921c3fef_4_k_cu_a67af57b4cuda3std3__47nulloptE,(_ZN34_INTERNAL_921c3fef_4_k_cu_a67af57b4cuda3std6ranges3__45__cpo8distanceE - _ZN34_INTERNAL_921c3fef_4_k_cu_a67af57b4cuda3std3__47nulloptE)
_ZN34_INTERNAL_921c3fef_4_k_cu_a67af57b4cuda3std3__47nulloptE:
	.zero		1
	.type		_ZN34_INTERNAL_921c3fef_4_k_cu_a67af57b4cuda3std6ranges3__45__cpo8distanceE,@object
	.size		_ZN34_INTERNAL_921c3fef_4_k_cu_a67af57b4cuda3std6ranges3__45__cpo8distanceE,(_ZN34_INTERNAL_921c3fef_4_k_cu_a67af57b6thrust24THRUST_300001_SM_1000_NS12placeholders3_10E - _ZN34_INTERNAL_921c3fef_4_k_cu_a67af57b4cuda3std6ranges3__45__cpo8distanceE)
_ZN34_INTERNAL_921c3fef_4_k_cu_a67af57b4cuda3std6ranges3__45__cpo8distanceE:
	.zero		1
	.type		_ZN34_INTERNAL_921c3fef_4_k_cu_a67af57b6thrust24THRUST_300001_SM_1000_NS12placeholders3_10E,@object
	.size		_ZN34_INTERNAL_921c3fef_4_k_cu_a67af57b6thrust24THRUST_300001_SM_1000_NS12placeholders3_10E,(_ZN34_INTERNAL_921c3fef_4_k_cu_a67af57b4cuda3std3__419piecewise_constructE - _ZN34_INTERNAL_921c3fef_4_k_cu_a67af57b6thrust24THRUST_300001_SM_1000_NS12placeholders3_10E)
_ZN34_INTERNAL_921c3fef_4_k_cu_a67af57b6thrust24THRUST_300001_SM_1000_NS12placeholders3_10E:
	.zero		1
	.type		_ZN34_INTERNAL_921c3fef_4_k_cu_a67af57b4cuda3std3__419piecewise_constructE,@object
	.size		_ZN34_INTERNAL_921c3fef_4_k_cu_a67af57b4cuda3std3__419piecewise_constructE,(_ZN34_INTERNAL_921c3fef_4_k_cu_a67af57b4cuda3std6ranges3__45__cpo5cdataE - _ZN34_INTERNAL_921c3fef_4_k_cu_a67af57b4cuda3std3__419piecewise_constructE)
_ZN34_INTERNAL_921c3fef_4_k_cu_a67af57b4cuda3std3__419piecewise_constructE:
	.zero		1
	.type		_ZN34_INTERNAL_921c3fef_4_k_cu_a67af57b4cuda3std6ranges3__45__cpo5cdataE,@object
	.size		_ZN34_INTERNAL_921c3fef_4_k_cu_a67af57b4cuda3std6ranges3__45__cpo5cdataE,(_ZN34_INTERNAL_921c3fef_4_k_cu_a67af57b6thrust24THRUST_300001_SM_1000_NS12placeholders2_2E - _ZN34_INTERNAL_921c3fef_4_k_cu_a67af57b4cuda3std6ranges3__45__cpo5cdataE)
_ZN34_INTERNAL_921c3fef_4_k_cu_a67af57b4cuda3std6ranges3__45__cpo5cdataE:
	.zero		1
	.type		_ZN34_INTERNAL_921c3fef_4_k_cu_a67af57b6thrust24THRUST_300001_SM_1000_NS12placeholders2_2E,@object
	.size		_ZN34_INTERNAL_921c3fef_4_k_cu_a67af57b6thrust24THRUST_300001_SM_1000_NS12placeholders2_2E,(_ZN34_INTERNAL_921c3fef_4_k_cu_a67af57b4cuda3std3__45__cpo3endE - _ZN34_INTERNAL_921c3fef_4_k_cu_a67af57b6thrust24THRUST_300001_SM_1000_NS12placeholders2_2E)
_ZN34_INTERNAL_921c3fef_4_k_cu_a67af57b6thrust24THRUST_300001_SM_1000_NS12placeholders2_2E:
	.zero		1
	.type		_ZN34_INTERNAL_921c3fef_4_k_cu_a67af57b4cuda3std3__45__cpo3endE,@object
	.size		_ZN34_INTERNAL_921c3fef_4_k_cu_a67af57b4cuda3std3__45__cpo3endE,(_ZN34_INTERNAL_921c3fef_4_k_cu_a67af57b4cuda3std6ranges3__45__cpo3endE - _ZN34_INTERNAL_921c3fef_4_k_cu_a67af57b4cuda3std3__45__cpo3endE)
_ZN34_INTERNAL_921c3fef_4_k_cu_a67af57b4cuda3std3__45__cpo3endE:
	.zero		1
	.type		_ZN34_INTERNAL_921c3fef_4_k_cu_a67af57b4cuda3std6ranges3__45__cpo3endE,@object
	.size		_ZN34_INTERNAL_921c3fef_4_k_cu_a67af57b4cuda3std6ranges3__45__cpo3endE,(_ZN34_INTERNAL_921c3fef_4_k_cu_a67af57b6thrust24THRUST_300001_SM_1000_NS12placeholders2_6E - _ZN34_INTERNAL_921c3fef_4_k_cu_a67af57b4cuda3std6ranges3__45__cpo3endE)
_ZN34_INTERNAL_921c3fef_4_k_cu_a67af57b4cuda3std6ranges3__45__cpo3endE:
	.zero		1
	.type		_ZN34_INTERNAL_921c3fef_4_k_cu_a67af57b6thrust24THRUST_300001_SM_1000_NS12placeholders2_6E,@object
	.size		_ZN34_INTERNAL_921c3fef_4_k_cu_a67af57b6thrust24THRUST_300001_SM_1000_NS12placeholders2_6E,(_ZN34_INTERNAL_921c3fef_4_k_cu_a67af57b4cuda3std3__45__cpo4rendE - _ZN34_INTERNAL_921c3fef_4_k_cu_a67af57b6thrust24THRUST_300001_SM_1000_NS12placeholders2_6E)
_ZN34_INTERNAL_921c3fef_4_k_cu_a67af57b6thrust24THRUST_300001_SM_1000_NS12placeholders2_6E:
	.zero		1
	.type		_ZN34_INTERNAL_921c3fef_4_k_cu_a67af57b4cuda3std3__45__cpo4rendE,@object
	.size		_ZN34_INTERNAL_921c3fef_4_k_cu_a67af57b4cuda3std3__45__cpo4rendE,(_ZN34_INTERNAL_921c3fef_4_k_cu_a67af57b4cuda3std6ranges3__45__cpo9iter_swapE - _ZN34_INTERNAL_921c3fef_4_k_cu_a67af57b4cuda3std3__45__cpo4rendE)
_ZN34_INTERNAL_921c3fef_4_k_cu_a67af57b4cuda3std3__45__cpo4rendE:
	.zero		1
	.type		_ZN34_INTERNAL_921c3fef_4_k_cu_a67af57b4cuda3std6ranges3__45__cpo9iter_swapE,@object
	.size		_ZN34_INTERNAL_921c3fef_4_k_cu_a67af57b4cuda3std6ranges3__45__cpo9iter_swapE,(_ZN34_INTERNAL_921c3fef_4_k_cu_a67af57b4cuda3std3__48unexpectE - _ZN34_INTERNAL_921c3fef_4_k_cu_a67af57b4cuda3std6ranges3__45__cpo9iter_swapE)
_ZN34_INTERNAL_921c3fef_4_k_cu_a67af57b4cuda3std6ranges3__45__cpo9iter_swapE:
	.zero		1
	.type		_ZN34_INTERNAL_921c3fef_4_k_cu_a67af57b4cuda3std3__48unexpectE,@object
	.size		_ZN34_INTERNAL_921c3fef_4_k_cu_a67af57b4cuda3std3__48unexpectE,(_ZN34_INTERNAL_921c3fef_4_k_cu_a67af57b6thrust24THRUST_300001_SM_1000_NS8cuda_cub3parE - _ZN34_INTERNAL_921c3fef_4_k_cu_a67af57b4cuda3std3__48unexpectE)
_ZN34_INTERNAL_921c3fef_4_k_cu_a67af57b4cuda3std3__48unexpectE:
	.zero		1
	.type		_ZN34_INTERNAL_921c3fef_4_k_cu_a67af57b6thrust24THRUST_300001_SM_1000_NS8cuda_cub3parE,@object
	.size		_ZN34_INTERNAL_921c3fef_4_k_cu_a67af57b6thrust24THRUST_300001_SM_1000_NS8cuda_cub3parE,(_ZN34_INTERNAL_921c3fef_4_k_cu_a67af57b6thrust24THRUST_300001_SM_1000_NS12placeholders2_4E - _ZN34_INTERNAL_921c3fef_4_k_cu_a67af57b6thrust24THRUST_300001_SM_1000_NS8cuda_cub3parE)
_ZN34_INTERNAL_921c3fef_4_k_cu_a67af57b6thrust24THRUST_300001_SM_1000_NS8cuda_cub3parE:
	.zero		1
	.type		_ZN34_INTERNAL_921c3fef_4_k_cu_a67af57b6thrust24THRUST_300001_SM_1000_NS12placeholders2_4E,@object
	.size		_ZN34_INTERNAL_921c3fef_4_k_cu_a67af57b6thrust24THRUST_300001_SM_1000_NS12placeholders2_4E,(_ZN34_INTERNAL_921c3fef_4_k_cu_a67af57b4cuda3std3__45__cpo4cendE - _ZN34_INTERNAL_921c3fef_4_k_cu_a67af57b6thrust24THRUST_300001_SM_1000_NS12placeholders2_4E)
_ZN34_INTERNAL_921c3fef_4_k_cu_a67af57b6thrust24THRUST_300001_SM_1000_NS12placeholders2_4E:
	.zero		1
	.type		_ZN34_INTERNAL_921c3fef_4_k_cu_a67af57b4cuda3std3__45__cpo4cendE,@object
	.size		_ZN34_INTERNAL_921c3fef_4_k_cu_a67af57b4cuda3std3__45__cpo4cendE,(_ZN34_INTERNAL_921c3fef_4_k_cu_a67af57b4cuda3std6ranges3__45__cpo4cendE - _ZN34_INTERNAL_921c3fef_4_k_cu_a67af57b4cuda3std3__45__cpo4cendE)
_ZN34_INTERNAL_921c3fef_4_k_cu_a67af57b4cuda3std3__45__cpo4cendE:
	.zero		1
	.type		_ZN34_INTERNAL_921c3fef_4_k_cu_a67af57b4cuda3std6ranges3__45__cpo4cendE,@object
	.size		_ZN34_INTERNAL_921c3fef_4_k_cu_a67af57b4cuda3std6ranges3__45__cpo4cendE,(_ZN34_INTERNAL_921c3fef_4_k_cu_a67af57b4cuda3std3__420unreachable_sentinelE - _ZN34_INTERNAL_921c3fef_4_k_cu_a67af57b4cuda3std6ranges3__45__cpo4cendE)
_ZN34_INTERNAL_921c3fef_4_k_cu_a67af57b4cuda3std6ranges3__45__cpo4cendE:
	.zero		1
	.type		_ZN34_INTERNAL_921c3fef_4_k_cu_a67af57b4cuda3std3__420unreachable_sentinelE,@object
	.size		_ZN34_INTERNAL_921c3fef_4_k_cu_a67af57b4cuda3std3__420unreachable_sentinelE,(_ZN34_INTERNAL_921c3fef_4_k_cu_a67af57b4cuda3std6ranges3__45__cpo5ssizeE - _ZN34_INTERNAL_921c3fef_4_k_cu_a67af57b4cuda3std3__420unreachable_sentinelE)
_ZN34_INTERNAL_921c3fef_4_k_cu_a67af57b4cuda3std3__420unreachable_sentinelE:
	.zero		1
	.type		_ZN34_INTERNAL_921c3fef_4_k_cu_a67af57b4cuda3std6ranges3__45__cpo5ssizeE,@object
	.size		_ZN34_INTERNAL_921c3fef_4_k_cu_a67af57b4cuda3std6ranges3__45__cpo5ssizeE,(_ZN34_INTERNAL_921c3fef_4_k_cu_a67af57b6thrust24THRUST_300001_SM_1000_NS12placeholders2_8E - _ZN34_INTERNAL_921c3fef_4_k_cu_a67af57b4cuda3std6ranges3__45__cpo5ssizeE)
_ZN34_INTERNAL_921c3fef_4_k_cu_a67af57b4cuda3std6ranges3__45__cpo5ssizeE:
	.zero		1
	.type		_ZN34_INTERNAL_921c3fef_4_k_cu_a67af57b6thrust24THRUST_300001_SM_1000_NS12placeholders2_8E,@object
	.size		_ZN34_INTERNAL_921c3fef_4_k_cu_a67af57b6thrust24THRUST_300001_SM_1000_NS12placeholders2_8E,(_ZN34_INTERNAL_921c3fef_4_k_cu_a67af57b4cuda3std3__45__cpo5crendE - _ZN34_INTERNAL_921c3fef_4_k_cu_a67af57b6thrust24THRUST_300001_SM_1000_NS12placeholders2_8E)
_ZN34_INTERNAL_921c3fef_4_k_cu_a67af57b6thrust24THRUST_300001_SM_1000_NS12placeholders2_8E:
	.zero		1
	.type		_ZN34_INTERNAL_921c3fef_4_k_cu_a67af57b4cuda3std3__45__cpo5crendE,@object
	.size		_ZN34_INTERNAL_921c3fef_4_k_cu_a67af57b4cuda3std3__45__cpo5crendE,(_ZN34_INTERNAL_921c3fef_4_k_cu_a67af57b4cuda3std6ranges3__45__cpo4prevE - _ZN34_INTERNAL_921c3fef_4_k_cu_a67af57b4cuda3std3__45__cpo5crendE)
_ZN34_INTERNAL_921c3fef_4_k_cu_a67af57b4cuda3std3__45__cpo5crendE:
	.zero		1
	.type		_ZN34_INTERNAL_921c3fef_4_k_cu_a67af57b4cuda3std6ranges3__45__cpo4prevE,@object
	.size		_ZN34_INTERNAL_921c3fef_4_k_cu_a67af57b4cuda3std6ranges3__45__cpo4prevE,(_ZN34_INTERNAL_921c3fef_4_k_cu_a67af57b4cuda3std6ranges3__45__cpo9iter_moveE - _ZN34_INTERNAL_921c3fef_4_k_cu_a67af57b4cuda3std6ranges3__45__cpo4prevE)
_ZN34_INTERNAL_921c3fef_4_k_cu_a67af57b4cuda3std6ranges3__45__cpo4prevE:
	.zero		1
	.type		_ZN34_INTERNAL_921c3fef_4_k_cu_a67af57b4cuda3std6ranges3__45__cpo9iter_moveE,@object
	.size		_ZN34_INTERNAL_921c3fef_4_k_cu_a67af57b4cuda3std6ranges3__45__cpo9iter_moveE,(_ZN34_INTERNAL_921c3fef_4_k_cu_a67af57b6thrust24THRUST_300001_SM_1000_NS6system6detail10sequential3seqE - _ZN34_INTERNAL_921c3fef_4_k_cu_a67af57b4cuda3std6ranges3__45__cpo9iter_moveE)
_ZN34_INTERNAL_921c3fef_4_k_cu_a67af57b4cuda3std6ranges3__45__cpo9iter_moveE:
	.zero		1
	.type		_ZN34_INTERNAL_921c3fef_4_k_cu_a67af57b6thrust24THRUST_300001_SM_1000_NS6system6detail10sequential3seqE,@object
	.size		_ZN34_INTERNAL_921c3fef_4_k_cu_a67af57b6thrust24THRUST_300001_SM_1000_NS6system6detail10sequential3seqE,(.L_31 - _ZN34_INTERNAL_921c3fef_4_k_cu_a67af57b6thrust24THRUST_300001_SM_1000_NS6system6detail10sequential3seqE)
_ZN34_INTERNAL_921c3fef_4_k_cu_a67af57b6thrust24THRUST_300001_SM_1000_NS6system6detail10sequential3seqE:
	.zero		1
.L_31:


//--------------------- .nv.constant0._ZN3cub18CUB_300001_SM_10006detail8for_each13static_kernelINS2_12policy_hub_t12policy_500_tEmN6thrust24THRUST_300001_SM_1000_NS8cuda_cub20__uninitialized_fill7functorINS7_10device_ptrIfEEfEEEEvT0_T1_ --------------------------
	.section	.nv.constant0._ZN3cub18CUB_300001_SM_10006detail8for_each13static_kernelINS2_12policy_hub_t12policy_500_tEmN6thrust24THRUST_300001_SM_1000_NS8cuda_cub20__uninitialized_fill7functorINS7_10device_ptrIfEEfEEEEvT0_T1_,"a",@progbits
	.sectionflags	@""
	.align	4
.nv.constant0._ZN3cub18CUB_300001_SM_10006detail8for_each13static_kernelINS2_12policy_hub_t12policy_500_tEmN6thrust24THRUST_300001_SM_1000_NS8cuda_cub20__uninitialized_fill7functorINS7_10device_ptrIfEEfEEEEvT0_T1_:
	.zero		920


//--------------------- .nv.constant0._ZN3cub18CUB_300001_SM_10006detail11EmptyKernelIvEEvv --------------------------
	.section	.nv.constant0._ZN3cub18CUB_300001_SM_10006detail11EmptyKernelIvEEvv,"a",@progbits
	.sectionflags	@""
	.align	4
.nv.constant0._ZN3cub18CUB_300001_SM_10006detail11EmptyKernelIvEEvv:
	.zero		896


//--------------------- .nv.constant0._Z6warmupPfPKfi --------------------------
	.section	.nv.constant0._Z6warmupPfPKfi,"a",@progbits
	.sectionflags	@""
	.align	4
.nv.constant0._Z6warmupPfPKfi:
	.zero		916


//--------------------- .nv.constant0._Z18readRowStoreColumnPfPKfi --------------------------
	.section	.nv.constant0._Z18readRowStoreColumnPfPKfi,"a",@progbits
	.sectionflags	@""
	.align	4
.nv.constant0._Z18readRowStoreColumnPfPKfi:
	.zero		916


//--------------------- .nv.constant0._Z18readColumnStoreRowPfPKfi --------------------------
	.section	.nv.constant0._Z18readColumnStoreRowPfPKfi,"a",@progbits
	.sectionflags	@""
	.align	4
.nv.constant0._Z18readColumnStoreRowPfPKfi:
	.zero		916


//--------------------- SYMBOLS --------------------------

	.type		.nv.reservedSmem.offset0,@object
	.size		.nv.reservedSmem.offset0,0x4
